// auto-generated by cutlass_sweep.conv — config: {"arch": "sm_90", "cluster_m": 2, "cluster_n": 1, "conv_kind": "dgrad", "dtype": "fp16", "ndim": 2, "tile_k": 64, "tile_m": 256, "tile_n": 64}
#include "cutlass/cutlass.h"
#include "cute/tensor.hpp"
#include "cutlass/kernel_hardware_info.hpp"
#include "cutlass/conv/convolution.h"
#include "cutlass/conv/dispatch_policy.hpp"
#include "cutlass/conv/collective/collective_builder.hpp"
#include "cutlass/conv/kernel/conv_universal.hpp"
#include "cutlass/conv/device/conv_universal_adapter.hpp"
#include "cutlass/epilogue/collective/collective_builder.hpp"

using namespace cute;
using Elem = cutlass::half_t;
using Acc  = float;
using LayoutAB = cutlass::layout::TensorNHWC;
using LayoutC  = cutlass::layout::TensorNHWC;
constexpr auto ConvOp = cutlass::conv::Operator::kDgrad;
using TileShape    = Shape<_256, _64, Shape<_64>>;
using ClusterShape = Shape<_2, _1, _1>;

using CollectiveEpilogue = typename cutlass::epilogue::collective::CollectiveBuilder<
    cutlass::arch::Sm90, cutlass::arch::OpClassTensorOp,
    TileShape, ClusterShape,
    cutlass::epilogue::collective::EpilogueTileAuto,
    Acc, Acc,
    Elem, LayoutC, 128 / cutlass::sizeof_bits<Elem>::value,
    Elem, LayoutC, 128 / cutlass::sizeof_bits<Elem>::value,
    cutlass::epilogue::collective::EpilogueScheduleAuto
  >::CollectiveOp;

using CollectiveMainloop = typename cutlass::conv::collective::CollectiveBuilder<
    cutlass::arch::Sm90, cutlass::arch::OpClassTensorOp, ConvOp,
    Elem, LayoutAB, 128 / cutlass::sizeof_bits<Elem>::value,
    Elem, LayoutAB, 128 / cutlass::sizeof_bits<Elem>::value,
    Acc,
    TileShape, ClusterShape,
    cutlass::conv::collective::StageCountAutoCarveout<
        static_cast<int>(sizeof(typename CollectiveEpilogue::SharedStorage))>,
    cutlass::conv::collective::KernelScheduleAuto
  >::CollectiveOp;

using ProblemShape = cutlass::conv::ConvProblemShape<
    ConvOp, CollectiveMainloop::DispatchPolicy::NumSpatialDimensions>;
using ConvKernel = cutlass::conv::kernel::ConvUniversal<
    ProblemShape, CollectiveMainloop, CollectiveEpilogue>;
using Conv = cutlass::conv::device::ConvUniversalAdapter<ConvKernel>;

auto* _anchor = &cutlass::device_kernel<ConvKernel>;


// ===== COMPILED SASS (sm_90a) =====

	.target	sm_90a

	.elftype	@"ET_EXEC"


//--------------------- .note.nv.tkinfo           --------------------------
	.section	.note.nv.tkinfo,"",@"SHT_NOTE"
	.sectionflags	@"SHF_NOTE_NV_TKINFO"
	.tkinfo
        /*0018*/ 	.word	0x00000002
        /*0030*/ 	.string	""
        /*0030*/ 	.string	"ptxas"
        /*0030*/ 	.string	"Cuda compilation tools, release 13.0, V13.0.88"
        /*0030*/ 	.string	"Build cuda_13.0.r13.0/compiler.36424714_0"
        /*0030*/ 	.string	"-arch sm_90a -m 64 "



//--------------------- .note.nv.cuinfo           --------------------------
	.section	.note.nv.cuinfo,"",@"SHT_NOTE"
	.sectionflags	@"SHF_NOTE_NV_CUINFO"
        /*0018*/ 	.short	0x0002
        /*001a*/ 	.short	0x005a
        /*001c*/ 	.short	0x0082
	.zero		2


//--------------------- .nv.info                  --------------------------
	.section	.nv.info,"",@"SHT_CUDA_INFO"
	.align	4


	//----- nvinfo : EIATTR_REGCOUNT
	.align		4
        /*0000*/ 	.byte	0x04, 0x2f
        /*0002*/ 	.short	(.L_12 - .L_11)
	.align		4
.L_11:
        /*0004*/ 	.word	index@(_ZN7cutlass13device_kernelINS_4conv6kernel13ConvUniversalINS1_16ConvProblemShapeILNS1_8OperatorE1ELi2EEENS1_10collective14CollectiveConvINS1_46MainloopSm90TmaGmmaWarpSpecializedImplicitGemmILS5_1ELi5ELi2EN4cute5tupleIJNSA_1CILi2EEENSC_ILi1EEESE_EEENS1_36KernelImplicitTmaWarpSpecializedSm90ELi1EEENSB_IJNSC_ILi256EEENSC_ILi64EEENSB_IJSJ_EEEEEENS_6half_tESM_NSA_8TiledMMAINSA_8MMA_AtomIJNSA_4SM904GMMA25MMA_64x64x16_F32F16F16_SSILNSQ_5MajorE0ELSS_1ELNSQ_7ScaleInE1ELST_1EEEEEENSA_6LayoutINSB_IJSE_SE_SE_EEENSB_IJNSC_ILi0EEESY_SY_EEEEENSB_IJNSA_10UnderscoreES11_S11_EEEEENS7_6detail26Sm90ImplicitGemmTileTraitsINSA_20SM90_TMA_LOAD_IM2COLENSA_14ComposedLayoutINSA_7SwizzleILi3ELi4ELi3EEENSA_18smem_ptr_flag_bitsILi16EEENSW_INSB_IJNSB_IJNSC_ILi8EEENSC_ILi32EEEEEENSB_IJSJ_SE_EEENSB_IJSE_NSC_ILi5EEEEEEEEENSB_IJNSB_IJSJ_NSC_ILi512EEEEEENSB_IJSE_SY_EEENSB_IJSY_NSC_ILi16384EEEEEEEEEEEEEvEENS15_INSA_23SM90_TMA_LOAD_MULTICASTENS17_IS19_S1B_NSW_INSB_IJS1F_NSB_IJS1C_S1C_EEES1H_EEENSB_IJS1L_S1K_NSB_IJSY_NSC_ILi4096EEEEEEEEEEEEEvEEEENS_8epilogue10collective6detail29Sm90TmaWarpSpecializedAdapterINS23_15DefaultEpilogueISM_NSB_IJNSB_IJlllEEESE_SY_EEES28_NS22_6thread17LinearCombinationISM_Li1EffLNS29_9ScaleType4KindE0ELNS_15FloatRoundStyleE2ESM_EENS_4gemm15EpilogueDefaultEEEEEvvEEEEvNT_6ParamsE)
        /*0008*/ 	.word	0x0000009a


	//----- nvinfo : EIATTR_FRAME_SIZE
	.align		4
.L_12:
        /*000c*/ 	.byte	0x04, 0x11
        /*000e*/ 	.short	(.L_14 - .L_13)
	.align		4
.L_13:
        /*0010*/ 	.word	index@(_ZN7cutlass13device_kernelINS_4conv6kernel13ConvUniversalINS1_16ConvProblemShapeILNS1_8OperatorE1ELi2EEENS1_10collective14CollectiveConvINS1_46MainloopSm90TmaGmmaWarpSpecializedImplicitGemmILS5_1ELi5ELi2EN4cute5tupleIJNSA_1CILi2EEENSC_ILi1EEESE_EEENS1_36KernelImplicitTmaWarpSpecializedSm90ELi1EEENSB_IJNSC_ILi256EEENSC_ILi64EEENSB_IJSJ_EEEEEENS_6half_tESM_NSA_8TiledMMAINSA_8MMA_AtomIJNSA_4SM904GMMA25MMA_64x64x16_F32F16F16_SSILNSQ_5MajorE0ELSS_1ELNSQ_7ScaleInE1ELST_1EEEEEENSA_6LayoutINSB_IJSE_SE_SE_EEENSB_IJNSC_ILi0EEESY_SY_EEEEENSB_IJNSA_10UnderscoreES11_S11_EEEEENS7_6detail26Sm90ImplicitGemmTileTraitsINSA_20SM90_TMA_LOAD_IM2COLENSA_14ComposedLayoutINSA_7SwizzleILi3ELi4ELi3EEENSA_18smem_ptr_flag_bitsILi16EEENSW_INSB_IJNSB_IJNSC_ILi8EEENSC_ILi32EEEEEENSB_IJSJ_SE_EEENSB_IJSE_NSC_ILi5EEEEEEEEENSB_IJNSB_IJSJ_NSC_ILi512EEEEEENSB_IJSE_SY_EEENSB_IJSY_NSC_ILi16384EEEEEEEEEEEEEvEENS15_INSA_23SM90_TMA_LOAD_MULTICASTENS17_IS19_S1B_NSW_INSB_IJS1F_NSB_IJS1C_S1C_EEES1H_EEENSB_IJS1L_S1K_NSB_IJSY_NSC_ILi4096EEEEEEEEEEEEEvEEEENS_8epilogue10collective6detail29Sm90TmaWarpSpecializedAdapterINS23_15DefaultEpilogueISM_NSB_IJNSB_IJlllEEESE_SY_EEES28_NS22_6thread17LinearCombinationISM_Li1EffLNS29_9ScaleType4KindE0ELNS_15FloatRoundStyleE2ESM_EENS_4gemm15EpilogueDefaultEEEEEvvEEEEvNT_6ParamsE)
        /*0014*/ 	.word	0x00000000


	//----- nvinfo : EIATTR_MIN_STACK_SIZE
	.align		4
.L_14:
        /*0018*/ 	.byte	0x04, 0x12
        /*001a*/ 	.short	(.L_16 - .L_15)
	.align		4
.L_15:
        /*001c*/ 	.word	index@(_ZN7cutlass13device_kernelINS_4conv6kernel13ConvUniversalINS1_16ConvProblemShapeILNS1_8OperatorE1ELi2EEENS1_10collective14CollectiveConvINS1_46MainloopSm90TmaGmmaWarpSpecializedImplicitGemmILS5_1ELi5ELi2EN4cute5tupleIJNSA_1CILi2EEENSC_ILi1EEESE_EEENS1_36KernelImplicitTmaWarpSpecializedSm90ELi1EEENSB_IJNSC_ILi256EEENSC_ILi64EEENSB_IJSJ_EEEEEENS_6half_tESM_NSA_8TiledMMAINSA_8MMA_AtomIJNSA_4SM904GMMA25MMA_64x64x16_F32F16F16_SSILNSQ_5MajorE0ELSS_1ELNSQ_7ScaleInE1ELST_1EEEEEENSA_6LayoutINSB_IJSE_SE_SE_EEENSB_IJNSC_ILi0EEESY_SY_EEEEENSB_IJNSA_10UnderscoreES11_S11_EEEEENS7_6detail26Sm90ImplicitGemmTileTraitsINSA_20SM90_TMA_LOAD_IM2COLENSA_14ComposedLayoutINSA_7SwizzleILi3ELi4ELi3EEENSA_18smem_ptr_flag_bitsILi16EEENSW_INSB_IJNSB_IJNSC_ILi8EEENSC_ILi32EEEEEENSB_IJSJ_SE_EEENSB_IJSE_NSC_ILi5EEEEEEEEENSB_IJNSB_IJSJ_NSC_ILi512EEEEEENSB_IJSE_SY_EEENSB_IJSY_NSC_ILi16384EEEEEEEEEEEEEvEENS15_INSA_23SM90_TMA_LOAD_MULTICASTENS17_IS19_S1B_NSW_INSB_IJS1F_NSB_IJS1C_S1C_EEES1H_EEENSB_IJS1L_S1K_NSB_IJSY_NSC_ILi4096EEEEEEEEEEEEEvEEEENS_8epilogue10collective6detail29Sm90TmaWarpSpecializedAdapterINS23_15DefaultEpilogueISM_NSB_IJNSB_IJlllEEESE_SY_EEES28_NS22_6thread17LinearCombinationISM_Li1EffLNS29_9ScaleType4KindE0ELNS_15FloatRoundStyleE2ESM_EENS_4gemm15EpilogueDefaultEEEEEvvEEEEvNT_6ParamsE)
        /*0020*/ 	.word	0x00000000
.L_16:


//--------------------- .nv.compat                --------------------------
	.section	.nv.compat,"",@"SHT_CUDA_COMPAT_INFO"
	.align	4
        /*0000*/ 	.byte	0x02, 0x09, 0x01, 0x00, 0x02, 0x02, 0x04, 0x00, 0x02, 0x05, 0x05, 0x00, 0x03, 0x07, 0x01, 0x01
        /*0010*/ 	.byte	0x02, 0x03, 0x01, 0x00, 0x02, 0x06, 0x01, 0x00, 0x04, 0x0b, 0x08, 0x00, 0x00, 0x00, 0x00, 0x00
        /*0020*/ 	.byte	0x00, 0x00, 0x00, 0x00


//--------------------- .nv.info._ZN7cutlass13device_kernelINS_4conv6kernel13ConvUniversalINS1_16ConvProblemShapeILNS1_8OperatorE1ELi2EEENS1_10collective14CollectiveConvINS1_46MainloopSm90TmaGmmaWarpSpecializedImplicitGemmILS5_1ELi5ELi2EN4cute5tupleIJNSA_1CILi2EEENSC_ILi1EEESE_EEENS1_36KernelImplicitTmaWarpSpecializedSm90ELi1EEENSB_IJNSC_ILi256EEENSC_ILi64EEENSB_IJSJ_EEEEEENS_6half_tESM_NSA_8TiledMMAINSA_8MMA_AtomIJNSA_4SM904GMMA25MMA_64x64x16_F32F16F16_SSILNSQ_5MajorE0ELSS_1ELNSQ_7ScaleInE1ELST_1EEEEEENSA_6LayoutINSB_IJSE_SE_SE_EEENSB_IJNSC_ILi0EEESY_SY_EEEEENSB_IJNSA_10UnderscoreES11_S11_EEEEENS7_6detail26Sm90ImplicitGemmTileTraitsINSA_20SM90_TMA_LOAD_IM2COLENSA_14ComposedLayoutINSA_7SwizzleILi3ELi4ELi3EEENSA_18smem_ptr_flag_bitsILi16EEENSW_INSB_IJNSB_IJNSC_ILi8EEENSC_ILi32EEEEEENSB_IJSJ_SE_EEENSB_IJSE_NSC_ILi5EEEEEEEEENSB_IJNSB_IJSJ_NSC_ILi512EEEEEENSB_IJSE_SY_EEENSB_IJSY_NSC_ILi16384EEEEEEEEEEEEEvEENS15_INSA_23SM90_TMA_LOAD_MULTICASTENS17_IS19_S1B_NSW_INSB_IJS1F_NSB_IJS1C_S1C_EEES1H_EEENSB_IJS1L_S1K_NSB_IJSY_NSC_ILi4096EEEEEEEEEEEEEvEEEENS_8epilogue10collective6detail29Sm90TmaWarpSpecializedAdapterINS23_15DefaultEpilogueISM_NSB_IJNSB_IJlllEEESE_SY_EEES28_NS22_6thread17LinearCombinationISM_Li1EffLNS29_9ScaleType4KindE0ELNS_15FloatRoundStyleE2ESM_EENS_4gemm15EpilogueDefaultEEEEEvvEEEEvNT_6ParamsE --------------------------
	.section	.nv.info._ZN7cutlass13device_kernelINS_4conv6kernel13ConvUniversalINS1_16ConvProblemShapeILNS1_8OperatorE1ELi2EEENS1_10collective14CollectiveConvINS1_46MainloopSm90TmaGmmaWarpSpecializedImplicitGemmILS5_1ELi5ELi2EN4cute5tupleIJNSA_1CILi2EEENSC_ILi1EEESE_EEENS1_36KernelImplicitTmaWarpSpecializedSm90ELi1EEENSB_IJNSC_ILi256EEENSC_ILi64EEENSB_IJSJ_EEEEEENS_6half_tESM_NSA_8TiledMMAINSA_8MMA_AtomIJNSA_4SM904GMMA25MMA_64x64x16_F32F16F16_SSILNSQ_5MajorE0ELSS_1ELNSQ_7ScaleInE1ELST_1EEEEEENSA_6LayoutINSB_IJSE_SE_SE_EEENSB_IJNSC_ILi0EEESY_SY_EEEEENSB_IJNSA_10UnderscoreES11_S11_EEEEENS7_6detail26Sm90ImplicitGemmTileTraitsINSA_20SM90_TMA_LOAD_IM2COLENSA_14ComposedLayoutINSA_7SwizzleILi3ELi4ELi3EEENSA_18smem_ptr_flag_bitsILi16EEENSW_INSB_IJNSB_IJNSC_ILi8EEENSC_ILi32EEEEEENSB_IJSJ_SE_EEENSB_IJSE_NSC_ILi5EEEEEEEEENSB_IJNSB_IJSJ_NSC_ILi512EEEEEENSB_IJSE_SY_EEENSB_IJSY_NSC_ILi16384EEEEEEEEEEEEEvEENS15_INSA_23SM90_TMA_LOAD_MULTICASTENS17_IS19_S1B_NSW_INSB_IJS1F_NSB_IJS1C_S1C_EEES1H_EEENSB_IJS1L_S1K_NSB_IJSY_NSC_ILi4096EEEEEEEEEEEEEvEEEENS_8epilogue10collective6detail29Sm90TmaWarpSpecializedAdapterINS23_15DefaultEpilogueISM_NSB_IJNSB_IJlllEEESE_SY_EEES28_NS22_6thread17LinearCombinationISM_Li1EffLNS29_9ScaleType4KindE0ELNS_15FloatRoundStyleE2ESM_EENS_4gemm15EpilogueDefaultEEEEEvvEEEEvNT_6ParamsE,"",@"SHT_CUDA_INFO"
	.sectionflags	@""
	.align	4


	//----- nvinfo : EIATTR_CUDA_API_VERSION
	.align		4
        /*0000*/ 	.byte	0x04, 0x37
        /*0002*/ 	.short	(.L_18 - .L_17)
.L_17:
        /*0004*/ 	.word	0x00000082


	//----- nvinfo : EIATTR_KPARAM_INFO
	.align		4
.L_18:
        /*0008*/ 	.byte	0x04, 0x17
        /*000a*/ 	.short	(.L_20 - .L_19)
.L_19:
        /*000c*/ 	.word	0x00000000
        /*0010*/ 	.short	0x0000
        /*0012*/ 	.short	0x0070
        /*0014*/ 	.byte	0x00, 0xf0, 0x01, 0x0e


	//----- nvinfo : EIATTR_SPARSE_MMA_MASK
	.align		4
.L_20:
        /*0018*/ 	.byte	0x03, 0x50
        /*001a*/ 	.short	0x0000


	//----- nvinfo : EIATTR_MAXREG_COUNT
	.align		4
        /*001c*/ 	.byte	0x03, 0x1b
        /*001e*/ 	.short	0x00ff


	//----- nvinfo : EIATTR_NUM_BARRIERS
	.align		4
        /*0020*/ 	.byte	0x02, 0x4c
        /*0022*/ 	.byte	0x01
	.zero		1


	//----- nvinfo : EIATTR_MERCURY_ISA_VERSION
	.align		4
        /*0024*/ 	.byte	0x03, 0x5f
        /*0026*/ 	.short	0x0101


	//----- nvinfo : EIATTR_COOP_GROUP_MASK_REGIDS
	.align		4
        /*0028*/ 	.byte	0x04, 0x29
        /*002a*/ 	.short	(.L_22 - .L_21)


	//   ....[0]....
.L_21:
        /*002c*/ 	.word	0xffffffff


	//   ....[1]....
        /*0030*/ 	.word	0xffffffff


	//   ....[2]....
        /*0034*/ 	.word	0xffffffff


	//   ....[3]....
        /*0038*/ 	.word	0xffffffff


	//----- nvinfo : EIATTR_COOP_GROUP_INSTR_OFFSETS
	.align		4
.L_22:
        /*003c*/ 	.byte	0x04, 0x28
        /*003e*/ 	.short	(.L_24 - .L_23)


	//   ....[0]....
.L_23:
        /*0040*/ 	.word	0x00000070


	//   ....[1]....
        /*0044*/ 	.word	0x00000080


	//   ....[2]....
        /*0048*/ 	.word	0x00000140


	//   ....[3]....
        /*004c*/ 	.word	0x000006c0


	//----- nvinfo : EIATTR_MBARRIER_INSTR_OFFSETS
	.align		4
.L_24:
        /*0050*/ 	.byte	0x04, 0x39
        /*0052*/ 	.short	(.L_26 - .L_25)


	//   ....[0]....
.L_25:
        /*0054*/ 	.word	0x000002f0
        /*0058*/ 	.word	0x000000ff
        /*005c*/ 	.word	0x00032000
        /*0060*/ 	.short	0x0100
        /*0062*/ 	.byte	0x08
	.zero		1


	//   ....[1]....
        /*0064*/ 	.word	0x00000300
        /*0068*/ 	.word	0x000000ff
        /*006c*/ 	.word	0x00032028
        /*0070*/ 	.short	0x0100
        /*0072*/ 	.byte	0x08
	.zero		1


	//   ....[2]....
        /*0074*/ 	.word	0x00000310
        /*0078*/ 	.word	0x000000ff
        /*007c*/ 	.word	0x00032008
        /*0080*/ 	.short	0x0100
        /*0082*/ 	.byte	0x08
	.zero		1


	//   ....[3]....
        /*0084*/ 	.word	0x00000320
        /*0088*/ 	.word	0x000000ff
        /*008c*/ 	.word	0x00032030
        /*0090*/ 	.short	0x0100
        /*0092*/ 	.byte	0x08
	.zero		1


	//   ....[4]....
        /*0094*/ 	.word	0x00000330
        /*0098*/ 	.word	0x000000ff
        /*009c*/ 	.word	0x00032010
        /*00a0*/ 	.short	0x0100
        /*00a2*/ 	.byte	0x08
	.zero		1


	//   ....[5]....
        /*00a4*/ 	.word	0x00000340
        /*00a8*/ 	.word	0x000000ff
        /*00ac*/ 	.word	0x00032038
        /*00b0*/ 	.short	0x0100
        /*00b2*/ 	.byte	0x08
	.zero		1


	//   ....[6]....
        /*00b4*/ 	.word	0x00000350
        /*00b8*/ 	.word	0x000000ff
        /*00bc*/ 	.word	0x00032018
        /*00c0*/ 	.short	0x0100
        /*00c2*/ 	.byte	0x08
	.zero		1


	//   ....[7]....
        /*00c4*/ 	.word	0x00000360
        /*00c8*/ 	.word	0x000000ff
        /*00cc*/ 	.word	0x00032040
        /*00d0*/ 	.short	0x0100
        /*00d2*/ 	.byte	0x08
	.zero		1


	//   ....[8]....
        /*00d4*/ 	.word	0x00000370
        /*00d8*/ 	.word	0x000000ff
        /*00dc*/ 	.word	0x00032020
        /*00e0*/ 	.short	0x0100
        /*00e2*/ 	.byte	0x08
	.zero		1


	//   ....[9]....
        /*00e4*/ 	.word	0x00000380
        /*00e8*/ 	.word	0x000000ff
        /*00ec*/ 	.word	0x00032048
        /*00f0*/ 	.short	0x0100
        /*00f2*/ 	.byte	0x08
	.zero		1


	//   ....[10]....
        /*00f4*/ 	.word	0x00000f10
        /*00f8*/ 	.word	0x00000006
        /*00fc*/ 	.word	0x00032000
        /*0100*/ 	.short	0x010a
        /*0102*/ 	.byte	0x3f
	.zero		1


	//   ....[11]....
        /*0104*/ 	.word	0x00001590
        /*0108*/ 	.word	0x00000008
        /*010c*/ 	.word	0x00032000
        /*0110*/ 	.short	0x010a
        /*0112*/ 	.byte	0x3f
	.zero		1


	//   ....[12]....
        /*0114*/ 	.word	0x00001ae0
        /*0118*/ 	.word	0x00000007
        /*011c*/ 	.word	0x00000000
        /*0120*/ 	.short	0x0101
        /*0122*/ 	.byte	0x3f
	.zero		1


	//   ....[13]....
        /*0124*/ 	.word	0x00001d10
        /*0128*/ 	.word	0x00000003
        /*012c*/ 	.word	0x00000000
        /*0130*/ 	.short	0x0101
        /*0132*/ 	.byte	0x3f
	.zero		1


	//   ....[14]....
        /*0134*/ 	.word	0x0000c3e0
        /*0138*/ 	.word	0x0000000e
        /*013c*/ 	.word	0x00032028
        /*0140*/ 	.short	0x010a
        /*0142*/ 	.byte	0x3f
	.zero		1


	//   ....[15]....
        /*0144*/ 	.word	0x0000cac0
        /*0148*/ 	.word	0x00000004
        /*014c*/ 	.word	0x00000000
        /*0150*/ 	.short	0x010a
        /*0152*/ 	.byte	0x3f
	.zero		1


	//   ....[16]....
        /*0154*/ 	.word	0x0000cb70
        /*0158*/ 	.word	0x00000000
        /*015c*/ 	.word	0x00000000
        /*0160*/ 	.short	0x010a
        /*0162*/ 	.byte	0x3f
	.zero		1


	//   ....[17]....
        /*0164*/ 	.word	0x0000cc20
        /*0168*/ 	.word	0x00000000
        /*016c*/ 	.word	0x00000000
        /*0170*/ 	.short	0x010a
        /*0172*/ 	.byte	0x3f
	.zero		1


	//   ....[18]....
        /*0174*/ 	.word	0x0000ccd0
        /*0178*/ 	.word	0x00000000
        /*017c*/ 	.word	0x00000000
        /*0180*/ 	.short	0x010a
        /*0182*/ 	.byte	0x3f
	.zero		1


	//   ....[19]....
        /*0184*/ 	.word	0x0000cd80
        /*0188*/ 	.word	0x00000003
        /*018c*/ 	.word	0x00000000
        /*0190*/ 	.short	0x010a
        /*0192*/ 	.byte	0x3f
	.zero		1


	//----- nvinfo : EIATTR_NUM_MBARRIERS
	.align		4
.L_26:
        /*0194*/ 	.byte	0x03, 0x38
        /*0196*/ 	.short	0x000a


	//----- nvinfo : EIATTR_EXIT_INSTR_OFFSETS
	.align		4
        /*0198*/ 	.byte	0x04, 0x1c
        /*019a*/ 	.short	(.L_28 - .L_27)


	//   ....[0]....
.L_27:
        /*019c*/ 	.word	0x00000a40


	//   ....[1]....
        /*01a0*/ 	.word	0x00001e70


	//   ....[2]....
        /*01a4*/ 	.word	0x00008f10


	//   ....[3]....
        /*01a8*/ 	.word	0x00008f50


	//   ....[4]....
        /*01ac*/ 	.word	0x0000c1a0


	//   ....[5]....
        /*01b0*/ 	.word	0x0000c1e0


	//   ....[6]....
        /*01b4*/ 	.word	0x0000c200


	//   ....[7]....
        /*01b8*/ 	.word	0x0000c9b0


	//   ....[8]....
        /*01bc*/ 	.word	0x0000cdb0


	//----- nvinfo : EIATTR_MAX_THREADS
	.align		4
.L_28:
        /*01c0*/ 	.byte	0x04, 0x05
        /*01c2*/ 	.short	(.L_30 - .L_29)
.L_29:
        /*01c4*/ 	.word	0x00000100
        /*01c8*/ 	.word	0x00000001
        /*01cc*/ 	.word	0x00000001


	//----- nvinfo : EIATTR_CRS_STACK_SIZE
	.align		4
.L_30:
        /*01d0*/ 	.byte	0x04, 0x1e
        /*01d2*/ 	.short	(.L_32 - .L_31)
.L_31:
        /*01d4*/ 	.word	0x00000000


	//----- nvinfo : EIATTR_CBANK_PARAM_SIZE
	.align		4
.L_32:
        /*01d8*/ 	.byte	0x03, 0x19
        /*01da*/ 	.short	0x03f0


	//----- nvinfo : EIATTR_PARAM_CBANK
	.align		4
        /*01dc*/ 	.byte	0x04, 0x0a
        /*01de*/ 	.short	(.L_34 - .L_33)
	.align		4
.L_33:
        /*01e0*/ 	.word	index@(.nv.constant0._ZN7cutlass13device_kernelINS_4conv6kernel13ConvUniversalINS1_16ConvProblemShapeILNS1_8OperatorE1ELi2EEENS1_10collective14CollectiveConvINS1_46MainloopSm90TmaGmmaWarpSpecializedImplicitGemmILS5_1ELi5ELi2EN4cute5tupleIJNSA_1CILi2EEENSC_ILi1EEESE_EEENS1_36KernelImplicitTmaWarpSpecializedSm90ELi1EEENSB_IJNSC_ILi256EEENSC_ILi64EEENSB_IJSJ_EEEEEENS_6half_tESM_NSA_8TiledMMAINSA_8MMA_AtomIJNSA_4SM904GMMA25MMA_64x64x16_F32F16F16_SSILNSQ_5MajorE0ELSS_1ELNSQ_7ScaleInE1ELST_1EEEEEENSA_6LayoutINSB_IJSE_SE_SE_EEENSB_IJNSC_ILi0EEESY_SY_EEEEENSB_IJNSA_10UnderscoreES11_S11_EEEEENS7_6detail26Sm90ImplicitGemmTileTraitsINSA_20SM90_TMA_LOAD_IM2COLENSA_14ComposedLayoutINSA_7SwizzleILi3ELi4ELi3EEENSA_18smem_ptr_flag_bitsILi16EEENSW_INSB_IJNSB_IJNSC_ILi8EEENSC_ILi32EEEEEENSB_IJSJ_SE_EEENSB_IJSE_NSC_ILi5EEEEEEEEENSB_IJNSB_IJSJ_NSC_ILi512EEEEEENSB_IJSE_SY_EEENSB_IJSY_NSC_ILi16384EEEEEEEEEEEEEvEENS15_INSA_23SM90_TMA_LOAD_MULTICASTENS17_IS19_S1B_NSW_INSB_IJS1F_NSB_IJS1C_S1C_EEES1H_EEENSB_IJS1L_S1K_NSB_IJSY_NSC_ILi4096EEEEEEEEEEEEEvEEEENS_8epilogue10collective6detail29Sm90TmaWarpSpecializedAdapterINS23_15DefaultEpilogueISM_NSB_IJNSB_IJlllEEESE_SY_EEES28_NS22_6thread17LinearCombinationISM_Li1EffLNS29_9ScaleType4KindE0ELNS_15FloatRoundStyleE2ESM_EENS_4gemm15EpilogueDefaultEEEEEvvEEEEvNT_6ParamsE)
        /*01e4*/ 	.short	0x0210
        /*01e6*/ 	.short	0x03f0


	//----- nvinfo : EIATTR_SW_WAR
	.align		4
.L_34:
        /*01e8*/ 	.byte	0x04, 0x36
        /*01ea*/ 	.short	(.L_36 - .L_35)
.L_35:
        /*01ec*/ 	.word	0x00000008
.L_36:


//--------------------- .nv.callgraph             --------------------------
	.section	.nv.callgraph,"",@"SHT_CUDA_CALLGRAPH"
	.align	4
	.sectionentsize	8
	.align		4
        /*0000*/ 	.word	0x00000000
	.align		4
        /*0004*/ 	.word	0xffffffff
	.align		4
        /*0008*/ 	.word	0x00000000
	.align		4
        /*000c*/ 	.word	0xfffffffe
	.align		4
        /*0010*/ 	.word	0x00000000
	.align		4
        /*0014*/ 	.word	0xfffffffd
	.align		4
        /*0018*/ 	.word	0x00000000
	.align		4
        /*001c*/ 	.word	0xfffffffc


//--------------------- .nv.constant4             --------------------------
	.section	.nv.constant4,"a",@progbits
	.align	8
	.align		8
.nv.constant4:
        /*0000*/ 	.dword	_ZN39_INTERNAL_f294bb02_4_k_cu_dc40de14_31814cuda3std3__45__cpo5beginE
	.align		8
        /*0008*/ 	.dword	_ZN39_INTERNAL_f294bb02_4_k_cu_dc40de14_31814cuda3std3__45__cpo3endE
	.align		8
        /*0010*/ 	.dword	_ZN39_INTERNAL_f294bb02_4_k_cu_dc40de14_31814cuda3std3__45__cpo6cbeginE
	.align		8
        /*0018*/ 	.dword	_ZN39_INTERNAL_f294bb02_4_k_cu_dc40de14_31814cuda3std3__45__cpo4cendE
	.align		8
        /*0020*/ 	.dword	_ZN39_INTERNAL_f294bb02_4_k_cu_dc40de14_31814cuda3std3__441_GLOBAL__N__f294bb02_4_k_cu_dc40de14_31816ignoreE
	.align		8
        /*0028*/ 	.dword	_ZN39_INTERNAL_f294bb02_4_k_cu_dc40de14_31814cuda3std3__419piecewise_constructE
	.align		8
        /*0030*/ 	.dword	_ZN39_INTERNAL_f294bb02_4_k_cu_dc40de14_31814cuda3std3__48in_placeE
	.align		8
        /*0038*/ 	.dword	_ZN39_INTERNAL_f294bb02_4_k_cu_dc40de14_31814cuda3std6ranges3__45__cpo4swapE
	.align		8
        /*0040*/ 	.dword	_ZN39_INTERNAL_f294bb02_4_k_cu_dc40de14_31814cuda3std6ranges3__45__cpo9iter_moveE
	.align		8
        /*0048*/ 	.dword	_ZN39_INTERNAL_f294bb02_4_k_cu_dc40de14_31814cute7productE
	.align		8
        /*0050*/ 	.dword	_ZN39_INTERNAL_f294bb02_4_k_cu_dc40de14_31814cute1_E


//--------------------- .text._ZN7cutlass13device_kernelINS_4conv6kernel13ConvUniversalINS1_16ConvProblemShapeILNS1_8OperatorE1ELi2EEENS1_10collective14CollectiveConvINS1_46MainloopSm90TmaGmmaWarpSpecializedImplicitGemmILS5_1ELi5ELi2EN4cute5tupleIJNSA_1CILi2EEENSC_ILi1EEESE_EEENS1_36KernelImplicitTmaWarpSpecializedSm90ELi1EEENSB_IJNSC_ILi256EEENSC_ILi64EEENSB_IJSJ_EEEEEENS_6half_tESM_NSA_8TiledMMAINSA_8MMA_AtomIJNSA_4SM904GMMA25MMA_64x64x16_F32F16F16_SSILNSQ_5MajorE0ELSS_1ELNSQ_7ScaleInE1ELST_1EEEEEENSA_6LayoutINSB_IJSE_SE_SE_EEENSB_IJNSC_ILi0EEESY_SY_EEEEENSB_IJNSA_10UnderscoreES11_S11_EEEEENS7_6detail26Sm90ImplicitGemmTileTraitsINSA_20SM90_TMA_LOAD_IM2COLENSA_14ComposedLayoutINSA_7SwizzleILi3ELi4ELi3EEENSA_18smem_ptr_flag_bitsILi16EEENSW_INSB_IJNSB_IJNSC_ILi8EEENSC_ILi32EEEEEENSB_IJSJ_SE_EEENSB_IJSE_NSC_ILi5EEEEEEEEENSB_IJNSB_IJSJ_NSC_ILi512EEEEEENSB_IJSE_SY_EEENSB_IJSY_NSC_ILi16384EEEEEEEEEEEEEvEENS15_INSA_23SM90_TMA_LOAD_MULTICASTENS17_IS19_S1B_NSW_INSB_IJS1F_NSB_IJS1C_S1C_EEES1H_EEENSB_IJS1L_S1K_NSB_IJSY_NSC_ILi4096EEEEEEEEEEEEEvEEEENS_8epilogue10collective6detail29Sm90TmaWarpSpecializedAdapterINS23_15DefaultEpilogueISM_NSB_IJNSB_IJlllEEESE_SY_EEES28_NS22_6thread17LinearCombinationISM_Li1EffLNS29_9ScaleType4KindE0ELNS_15FloatRoundStyleE2ESM_EENS_4gemm15EpilogueDefaultEEEEEvvEEEEvNT_6ParamsE --------------------------
	.section	.text._ZN7cutlass13device_kernelINS_4conv6kernel13ConvUniversalINS1_16ConvProblemShapeILNS1_8OperatorE1ELi2EEENS1_10collective14CollectiveConvINS1_46MainloopSm90TmaGmmaWarpSpecializedImplicitGemmILS5_1ELi5ELi2EN4cute5tupleIJNSA_1CILi2EEENSC_ILi1EEESE_EEENS1_36KernelImplicitTmaWarpSpecializedSm90ELi1EEENSB_IJNSC_ILi256EEENSC_ILi64EEENSB_IJSJ_EEEEEENS_6half_tESM_NSA_8TiledMMAINSA_8MMA_AtomIJNSA_4SM904GMMA25MMA_64x64x16_F32F16F16_SSILNSQ_5MajorE0ELSS_1ELNSQ_7ScaleInE1ELST_1EEEEEENSA_6LayoutINSB_IJSE_SE_SE_EEENSB_IJNSC_ILi0EEESY_SY_EEEEENSB_IJNSA_10UnderscoreES11_S11_EEEEENS7_6detail26Sm90ImplicitGemmTileTraitsINSA_20SM90_TMA_LOAD_IM2COLENSA_14ComposedLayoutINSA_7SwizzleILi3ELi4ELi3EEENSA_18smem_ptr_flag_bitsILi16EEENSW_INSB_IJNSB_IJNSC_ILi8EEENSC_ILi32EEEEEENSB_IJSJ_SE_EEENSB_IJSE_NSC_ILi5EEEEEEEEENSB_IJNSB_IJSJ_NSC_ILi512EEEEEENSB_IJSE_SY_EEENSB_IJSY_NSC_ILi16384EEEEEEEEEEEEEvEENS15_INSA_23SM90_TMA_LOAD_MULTICASTENS17_IS19_S1B_NSW_INSB_IJS1F_NSB_IJS1C_S1C_EEES1H_EEENSB_IJS1L_S1K_NSB_IJSY_NSC_ILi4096EEEEEEEEEEEEEvEEEENS_8epilogue10collective6detail29Sm90TmaWarpSpecializedAdapterINS23_15DefaultEpilogueISM_NSB_IJNSB_IJlllEEESE_SY_EEES28_NS22_6thread17LinearCombinationISM_Li1EffLNS29_9ScaleType4KindE0ELNS_15FloatRoundStyleE2ESM_EENS_4gemm15EpilogueDefaultEEEEEvvEEEEvNT_6ParamsE,"ax",@progbits
	.align	128
.text._ZN7cutlass13device_kernelINS_4conv6kernel13ConvUniversalINS1_16ConvProblemShapeILNS1_8OperatorE1ELi2EEENS1_10collective14CollectiveConvINS1_46MainloopSm90TmaGmmaWarpSpecializedImplicitGemmILS5_1ELi5ELi2EN4cute5tupleIJNSA_1CILi2EEENSC_ILi1EEESE_EEENS1_36KernelImplicitTmaWarpSpecializedSm90ELi1EEENSB_IJNSC_ILi256EEENSC_ILi64EEENSB_IJSJ_EEEEEENS_6half_tESM_NSA_8TiledMMAINSA_8MMA_AtomIJNSA_4SM904GMMA25MMA_64x64x16_F32F16F16_SSILNSQ_5MajorE0ELSS_1ELNSQ_7ScaleInE1ELST_1EEEEEENSA_6LayoutINSB_IJSE_SE_SE_EEENSB_IJNSC_ILi0EEESY_SY_EEEEENSB_IJNSA_10UnderscoreES11_S11_EEEEENS7_6detail26Sm90ImplicitGemmTileTraitsINSA_20SM90_TMA_LOAD_IM2COLENSA_14ComposedLayoutINSA_7SwizzleILi3ELi4ELi3EEENSA_18smem_ptr_flag_bitsILi16EEENSW_INSB_IJNSB_IJNSC_ILi8EEENSC_ILi32EEEEEENSB_IJSJ_SE_EEENSB_IJSE_NSC_ILi5EEEEEEEEENSB_IJNSB_IJSJ_NSC_ILi512EEEEEENSB_IJSE_SY_EEENSB_IJSY_NSC_ILi16384EEEEEEEEEEEEEvEENS15_INSA_23SM90_TMA_LOAD_MULTICASTENS17_IS19_S1B_NSW_INSB_IJS1F_NSB_IJS1C_S1C_EEES1H_EEENSB_IJS1L_S1K_NSB_IJSY_NSC_ILi4096EEEEEEEEEEEEEvEEEENS_8epilogue10collective6detail29Sm90TmaWarpSpecializedAdapterINS23_15DefaultEpilogueISM_NSB_IJNSB_IJlllEEESE_SY_EEES28_NS22_6thread17LinearCombinationISM_Li1EffLNS29_9ScaleType4KindE0ELNS_15FloatRoundStyleE2ESM_EENS_4gemm15EpilogueDefaultEEEEEvvEEEEvNT_6ParamsE:
        .type           _ZN7cutlass13device_kernelINS_4conv6kernel13ConvUniversalINS1_16ConvProblemShapeILNS1_8OperatorE1ELi2EEENS1_10collective14CollectiveConvINS1_46MainloopSm90TmaGmmaWarpSpecializedImplicitGemmILS5_1ELi5ELi2EN4cute5tupleIJNSA_1CILi2EEENSC_ILi1EEESE_EEENS1_36KernelImplicitTmaWarpSpecializedSm90ELi1EEENSB_IJNSC_ILi256EEENSC_ILi64EEENSB_IJSJ_EEEEEENS_6half_tESM_NSA_8TiledMMAINSA_8MMA_AtomIJNSA_4SM904GMMA25MMA_64x64x16_F32F16F16_SSILNSQ_5MajorE0ELSS_1ELNSQ_7ScaleInE1ELST_1EEEEEENSA_6LayoutINSB_IJSE_SE_SE_EEENSB_IJNSC_ILi0EEESY_SY_EEEEENSB_IJNSA_10UnderscoreES11_S11_EEEEENS7_6detail26Sm90ImplicitGemmTileTraitsINSA_20SM90_TMA_LOAD_IM2COLENSA_14ComposedLayoutINSA_7SwizzleILi3ELi4ELi3EEENSA_18smem_ptr_flag_bitsILi16EEENSW_INSB_IJNSB_IJNSC_ILi8EEENSC_ILi32EEEEEENSB_IJSJ_SE_EEENSB_IJSE_NSC_ILi5EEEEEEEEENSB_IJNSB_IJSJ_NSC_ILi512EEEEEENSB_IJSE_SY_EEENSB_IJSY_NSC_ILi16384EEEEEEEEEEEEEvEENS15_INSA_23SM90_TMA_LOAD_MULTICASTENS17_IS19_S1B_NSW_INSB_IJS1F_NSB_IJS1C_S1C_EEES1H_EEENSB_IJS1L_S1K_NSB_IJSY_NSC_ILi4096EEEEEEEEEEEEEvEEEENS_8epilogue10collective6detail29Sm90TmaWarpSpecializedAdapterINS23_15DefaultEpilogueISM_NSB_IJNSB_IJlllEEESE_SY_EEES28_NS22_6thread17LinearCombinationISM_Li1EffLNS29_9ScaleType4KindE0ELNS_15FloatRoundStyleE2ESM_EENS_4gemm15EpilogueDefaultEEEEEvvEEEEvNT_6ParamsE,@function
        .size           _ZN7cutlass13device_kernelINS_4conv6kernel13ConvUniversalINS1_16ConvProblemShapeILNS1_8OperatorE1ELi2EEENS1_10collective14CollectiveConvINS1_46MainloopSm90TmaGmmaWarpSpecializedImplicitGemmILS5_1ELi5ELi2EN4cute5tupleIJNSA_1CILi2EEENSC_ILi1EEESE_EEENS1_36KernelImplicitTmaWarpSpecializedSm90ELi1EEENSB_IJNSC_ILi256EEENSC_ILi64EEENSB_IJSJ_EEEEEENS_6half_tESM_NSA_8TiledMMAINSA_8MMA_AtomIJNSA_4SM904GMMA25MMA_64x64x16_F32F16F16_SSILNSQ_5MajorE0ELSS_1ELNSQ_7ScaleInE1ELST_1EEEEEENSA_6LayoutINSB_IJSE_SE_SE_EEENSB_IJNSC_ILi0EEESY_SY_EEEEENSB_IJNSA_10UnderscoreES11_S11_EEEEENS7_6detail26Sm90ImplicitGemmTileTraitsINSA_20SM90_TMA_LOAD_IM2COLENSA_14ComposedLayoutINSA_7SwizzleILi3ELi4ELi3EEENSA_18smem_ptr_flag_bitsILi16EEENSW_INSB_IJNSB_IJNSC_ILi8EEENSC_ILi32EEEEEENSB_IJSJ_SE_EEENSB_IJSE_NSC_ILi5EEEEEEEEENSB_IJNSB_IJSJ_NSC_ILi512EEEEEENSB_IJSE_SY_EEENSB_IJSY_NSC_ILi16384EEEEEEEEEEEEEvEENS15_INSA_23SM90_TMA_LOAD_MULTICASTENS17_IS19_S1B_NSW_INSB_IJS1F_NSB_IJS1C_S1C_EEES1H_EEENSB_IJS1L_S1K_NSB_IJSY_NSC_ILi4096EEEEEEEEEEEEEvEEEENS_8epilogue10collective6detail29Sm90TmaWarpSpecializedAdapterINS23_15DefaultEpilogueISM_NSB_IJNSB_IJlllEEESE_SY_EEES28_NS22_6thread17LinearCombinationISM_Li1EffLNS29_9ScaleType4KindE0ELNS_15FloatRoundStyleE2ESM_EENS_4gemm15EpilogueDefaultEEEEEvvEEEEvNT_6ParamsE,(.L_x_260 - _ZN7cutlass13device_kernelINS_4conv6kernel13ConvUniversalINS1_16ConvProblemShapeILNS1_8OperatorE1ELi2EEENS1_10collective14CollectiveConvINS1_46MainloopSm90TmaGmmaWarpSpecializedImplicitGemmILS5_1ELi5ELi2EN4cute5tupleIJNSA_1CILi2EEENSC_ILi1EEESE_EEENS1_36KernelImplicitTmaWarpSpecializedSm90ELi1EEENSB_IJNSC_ILi256EEENSC_ILi64EEENSB_IJSJ_EEEEEENS_6half_tESM_NSA_8TiledMMAINSA_8MMA_AtomIJNSA_4SM904GMMA25MMA_64x64x16_F32F16F16_SSILNSQ_5MajorE0ELSS_1ELNSQ_7ScaleInE1ELST_1EEEEEENSA_6LayoutINSB_IJSE_SE_SE_EEENSB_IJNSC_ILi0EEESY_SY_EEEEENSB_IJNSA_10UnderscoreES11_S11_EEEEENS7_6detail26Sm90ImplicitGemmTileTraitsINSA_20SM90_TMA_LOAD_IM2COLENSA_14ComposedLayoutINSA_7SwizzleILi3ELi4ELi3EEENSA_18smem_ptr_flag_bitsILi16EEENSW_INSB_IJNSB_IJNSC_ILi8EEENSC_ILi32EEEEEENSB_IJSJ_SE_EEENSB_IJSE_NSC_ILi5EEEEEEEEENSB_IJNSB_IJSJ_NSC_ILi512EEEEEENSB_IJSE_SY_EEENSB_IJSY_NSC_ILi16384EEEEEEEEEEEEEvEENS15_INSA_23SM90_TMA_LOAD_MULTICASTENS17_IS19_S1B_NSW_INSB_IJS1F_NSB_IJS1C_S1C_EEES1H_EEENSB_IJS1L_S1K_NSB_IJSY_NSC_ILi4096EEEEEEEEEEEEEvEEEENS_8epilogue10collective6detail29Sm90TmaWarpSpecializedAdapterINS23_15DefaultEpilogueISM_NSB_IJNSB_IJlllEEESE_SY_EEES28_NS22_6thread17LinearCombinationISM_Li1EffLNS29_9ScaleType4KindE0ELNS_15FloatRoundStyleE2ESM_EENS_4gemm15EpilogueDefaultEEEEEvvEEEEvNT_6ParamsE)
        .other          _ZN7cutlass13device_kernelINS_4conv6kernel13ConvUniversalINS1_16ConvProblemShapeILNS1_8OperatorE1ELi2EEENS1_10collective14CollectiveConvINS1_46MainloopSm90TmaGmmaWarpSpecializedImplicitGemmILS5_1ELi5ELi2EN4cute5tupleIJNSA_1CILi2EEENSC_ILi1EEESE_EEENS1_36KernelImplicitTmaWarpSpecializedSm90ELi1EEENSB_IJNSC_ILi256EEENSC_ILi64EEENSB_IJSJ_EEEEEENS_6half_tESM_NSA_8TiledMMAINSA_8MMA_AtomIJNSA_4SM904GMMA25MMA_64x64x16_F32F16F16_SSILNSQ_5MajorE0ELSS_1ELNSQ_7ScaleInE1ELST_1EEEEEENSA_6LayoutINSB_IJSE_SE_SE_EEENSB_IJNSC_ILi0EEESY_SY_EEEEENSB_IJNSA_10UnderscoreES11_S11_EEEEENS7_6detail26Sm90ImplicitGemmTileTraitsINSA_20SM90_TMA_LOAD_IM2COLENSA_14ComposedLayoutINSA_7SwizzleILi3ELi4ELi3EEENSA_18smem_ptr_flag_bitsILi16EEENSW_INSB_IJNSB_IJNSC_ILi8EEENSC_ILi32EEEEEENSB_IJSJ_SE_EEENSB_IJSE_NSC_ILi5EEEEEEEEENSB_IJNSB_IJSJ_NSC_ILi512EEEEEENSB_IJSE_SY_EEENSB_IJSY_NSC_ILi16384EEEEEEEEEEEEEvEENS15_INSA_23SM90_TMA_LOAD_MULTICASTENS17_IS19_S1B_NSW_INSB_IJS1F_NSB_IJS1C_S1C_EEES1H_EEENSB_IJS1L_S1K_NSB_IJSY_NSC_ILi4096EEEEEEEEEEEEEvEEEENS_8epilogue10collective6detail29Sm90TmaWarpSpecializedAdapterINS23_15DefaultEpilogueISM_NSB_IJNSB_IJlllEEESE_SY_EEES28_NS22_6thread17LinearCombinationISM_Li1EffLNS29_9ScaleType4KindE0ELNS_15FloatRoundStyleE2ESM_EENS_4gemm15EpilogueDefaultEEEEEvvEEEEvNT_6ParamsE,@"STO_CUDA_ENTRY STV_DEFAULT"
_ZN7cutlass13device_kernelINS_4conv6kernel13ConvUniversalINS1_16ConvProblemShapeILNS1_8OperatorE1ELi2EEENS1_10collective14CollectiveConvINS1_46MainloopSm90TmaGmmaWarpSpecializedImplicitGemmILS5_1ELi5ELi2EN4cute5tupleIJNSA_1CILi2EEENSC_ILi1EEESE_EEENS1_36KernelImplicitTmaWarpSpecializedSm90ELi1EEENSB_IJNSC_ILi256EEENSC_ILi64EEENSB_IJSJ_EEEEEENS_6half_tESM_NSA_8TiledMMAINSA_8MMA_AtomIJNSA_4SM904GMMA25MMA_64x64x16_F32F16F16_SSILNSQ_5MajorE0ELSS_1ELNSQ_7ScaleInE1ELST_1EEEEEENSA_6LayoutINSB_IJSE_SE_SE_EEENSB_IJNSC_ILi0EEESY_SY_EEEEENSB_IJNSA_10UnderscoreES11_S11_EEEEENS7_6detail26Sm90ImplicitGemmTileTraitsINSA_20SM90_TMA_LOAD_IM2COLENSA_14ComposedLayoutINSA_7SwizzleILi3ELi4ELi3EEENSA_18smem_ptr_flag_bitsILi16EEENSW_INSB_IJNSB_IJNSC_ILi8EEENSC_ILi32EEEEEENSB_IJSJ_SE_EEENSB_IJSE_NSC_ILi5EEEEEEEEENSB_IJNSB_IJSJ_NSC_ILi512EEEEEENSB_IJSE_SY_EEENSB_IJSY_NSC_ILi16384EEEEEEEEEEEEEvEENS15_INSA_23SM90_TMA_LOAD_MULTICASTENS17_IS19_S1B_NSW_INSB_IJS1F_NSB_IJS1C_S1C_EEES1H_EEENSB_IJS1L_S1K_NSB_IJSY_NSC_ILi4096EEEEEEEEEEEEEvEEEENS_8epilogue10collective6detail29Sm90TmaWarpSpecializedAdapterINS23_15DefaultEpilogueISM_NSB_IJNSB_IJlllEEESE_SY_EEES28_NS22_6thread17LinearCombinationISM_Li1EffLNS29_9ScaleType4KindE0ELNS_15FloatRoundStyleE2ESM_EENS_4gemm15EpilogueDefaultEEEEEvvEEEEvNT_6ParamsE:
[----:B------:R-:W-:Y:S01]  /*0000*/  LDC R1, c[0x0][0x28] ;  /* 0x00000a00ff017b82 */ /* 0x000fe20000000800 */
[----:B------:R-:W0:Y:S01]  /*0010*/  S2R R9, SR_TID.X ;  /* 0x0000000000097919 */ /* 0x000e220000002100 */
[----:B------:R-:W-:Y:S01]  /*0020*/  ELECT P0, URZ, PT ;  /* 0x00000000003f782f */ /* 0x000fe20003800000 */
[----:B------:R-:W-:Y:S01]  /*0030*/  BSSY B0, `(.L_x_0) ;  /* 0x0000010000007945 */ /* 0x000fe20003800000 */
[----:B------:R-:W1:Y:S01]  /*0040*/  S2R R10, SR_CTAID.X ;  /* 0x00000000000a7919 */ /* 0x000e620000002500 */
[--C-:B0-----:R-:W-:Y:S02]  /*0050*/  SHF.R.U32.HI R0, RZ, 0x5, R9.reuse ;  /* 0x00000005ff007819 */ /* 0x101fe40000011609 */
[----:B------:R-:W-:-:S03]  /*0060*/  SHF.R.U32.HI R3, RZ, 0x7, R9 ;  /* 0x00000007ff037819 */ /* 0x000fc60000011609 */
[----:B------:R-:W0:Y:S04]  /*0070*/  SHFL.IDX PT, R2, R0, RZ, 0x1f ;  /* 0x00001fff00027589 */ /* 0x000e2800000e0000 */
[----:B------:R2:W3:Y:S01]  /*0080*/  SHFL.IDX PT, R8, R3, RZ, 0x1f ;  /* 0x00001fff03087589 */ /* 0x0004e200000e0000 */
[----:B0-----:R-:W-:-:S13]  /*0090*/  ISETP.NE.OR P0, PT, R2, RZ, !P0 ;  /* 0x000000ff0200720c */ /* 0x001fda0004705670 */
[----:B-123--:R-:W-:Y:S05]  /*00a0*/  @P0 BRA `(.L_x_1) ;  /* 0x0000000000200947 */ /* 0x00efea0003800000 */
[----:B------:R-:W-:Y:S02]  /*00b0*/  ULDC.64 UR4, c[0x0][0x198] ;  /* 0x0000660000047ab9 */ /* 0x000fe40000000a00 */
[----:B------:R-:W-:Y:S02]  /*00c0*/  UIADD3 UR6, UP0, UR4, 0xf0, URZ ;  /* 0x000000f004067890 */ /* 0x000fe4000ff1e03f */
[----:B------:R-:W-:Y:S02]  /*00d0*/  UIADD3 UR4, UP1, UR4, 0x1f0, URZ ;  /* 0x000001f004047890 */ /* 0x000fe4000ff3e03f */
[----:B------:R-:W-:Y:S02]  /*00e0*/  UIADD3.X UR7, URZ, UR5, URZ, UP0, !UPT ;  /* 0x000000053f077290 */ /* 0x000fe400087fe43f */
[----:B------:R-:W-:-:S07]  /*00f0*/  UIADD3.X UR5, URZ, UR5, URZ, UP1, !UPT ;  /* 0x000000053f057290 */ /* 0x000fce0008ffe43f */
[----:B------:R0:W-:Y:S02]  /*0100*/  UTMACCTL.PF [UR6] ;  /* 0x00000000060079b9 */ /* 0x0001e40008040000 */
[----:B------:R0:W-:Y:S02]  /*0110*/  UTMACCTL.PF [UR4] ;  /* 0x00000000040079b9 */ /* 0x0001e40008040000 */
[----:B0-----:R-:W-:Y:S01]  /*0120*/  NOP ;  /* 0x0000000000007918 */ /* 0x001fe20000000000 */
.L_x_1:
[----:B------:R-:W-:Y:S05]  /*0130*/  BSYNC B0 ;  /* 0x0000000000007941 */ /* 0x000fea0003800000 */
.L_x_0:
[----:B------:R-:W0:Y:S01]  /*0140*/  SHFL.IDX PT, R0, R0, RZ, 0x1f ;  /* 0x00001fff00007589 */ /* 0x000e2200000e0000 */
[----:B------:R-:W-:Y:S02]  /*0150*/  SHF.R.S32.HI R4, RZ, 0x1f, R9 ;  /* 0x0000001fff047819 */ /* 0x000fe40000011409 */
[----:B------:R-:W-:Y:S01]  /*0160*/  I2FP.F32.U32 R6, R10 ;  /* 0x0000000a00067245 */ /* 0x000fe20000201000 */
[----:B------:R-:W1:Y:S01]  /*0170*/  S2R R12, SR_CTAID.Y ;  /* 0x00000000000c7919 */ /* 0x000e620000002600 */
[----:B------:R-:W-:-:S04]  /*0180*/  LEA.HI R4, R4, R9, RZ, 0x7 ;  /* 0x0000000904047211 */ /* 0x000fc800078f38ff */
[----:B------:R-:W-:-:S05]  /*0190*/  LOP3.LUT R4, R4, 0xffffff80, RZ, 0xc0, !PT ;  /* 0xffffff8004047812 */ /* 0x000fca00078ec0ff */
[----:B------:R-:W-:-:S05]  /*01a0*/  IMAD.IADD R16, R9, 0x1, -R4 ;  /* 0x0000000109107824 */ /* 0x000fca00078e0a04 */
[----:B------:R-:W-:-:S04]  /*01b0*/  SHF.R.S32.HI R3, RZ, 0x1f, R16 ;  /* 0x0000001fff037819 */ /* 0x000fc80000011410 */
[----:B------:R-:W-:Y:S02]  /*01c0*/  LEA.HI R3, R3, R16, RZ, 0x3 ;  /* 0x0000001003037211 */ /* 0x000fe400078f18ff */
[----:B0-----:R-:W-:Y:S02]  /*01d0*/  ISETP.NE.AND P0, PT, R0, RZ, PT ;  /* 0x000000ff0000720c */ /* 0x001fe40003f05270 */
[--C-:B------:R-:W-:Y:S02]  /*01e0*/  SHF.R.S32.HI R4, RZ, 0x3, R3.reuse ;  /* 0x00000003ff047819 */ /* 0x100fe40000011403 */
[----:B------:R-:W-:Y:S02]  /*01f0*/  SHF.R.S32.HI R3, RZ, 0x1f, R3 ;  /* 0x0000001fff037819 */ /* 0x000fe40000011403 */
[----:B------:R-:W-:-:S07]  /*0200*/  SHF.R.S32.HI R5, RZ, 0x1f, R0 ;  /* 0x0000001fff057819 */ /* 0x000fce0000011400 */
[----:B-1----:R-:W-:Y:S05]  /*0210*/  @P0 BRA `(.L_x_2) ;  /* 0x0000000000600947 */ /* 0x002fea0003800000 */
[----:B------:R-:W0:Y:S01]  /*0220*/  S2UR UR8, SR_CgaCtaId ;  /* 0x00000000000879c3 */ /* 0x000e220000008800 */
[----:B------:R-:W-:Y:S01]  /*0230*/  UMOV UR4, 0x400 ;  /* 0x0000040000047882 */ /* 0x000fe20000000000 */
[----:B------:R-:W-:Y:S01]  /*0240*/  UMOV UR5, 0x1 ;  /* 0x0000000100057882 */ /* 0x000fe20000000000 */
[----:B------:R-:W-:Y:S01]  /*0250*/  UMOV UR6, 0x2 ;  /* 0x0000000200067882 */ /* 0x000fe20000000000 */
[----:B------:R-:W-:Y:S01]  /*0260*/  ELECT P0, URZ, PT ;  /* 0x00000000003f782f */ /* 0x000fe20003800000 */
[----:B------:R-:W-:-:S04]  /*0270*/  UIADD3 UR6, -UR6, 0x100000, URZ ;  /* 0x0010000006067890 */ /* 0x000fc8000fffe13f */
[----:B------:R-:W-:Y:S02]  /*0280*/  USHF.L.U32 UR7, UR6, 0xb, URZ ;  /* 0x0000000b06077899 */ /* 0x000fe4000800063f */
[----:B------:R-:W-:Y:S02]  /*0290*/  USHF.L.U32 UR6, UR6, 0x1, URZ ;  /* 0x0000000106067899 */ /* 0x000fe4000800063f */
[----:B0-----:R-:W-:Y:S02]  /*02a0*/  ULEA UR8, UR8, UR4, 0x18 ;  /* 0x0000000408087291 */ /* 0x001fe4000f8ec03f */
[----:B------:R-:W-:-:S04]  /*02b0*/  UIADD3 UR4, -UR5, 0x100000, URZ ;  /* 0x0010000005047890 */ /* 0x000fc8000fffe13f */
[----:B------:R-:W-:Y:S02]  /*02c0*/  USHF.L.U32 UR5, UR4, 0xb, URZ ;  /* 0x0000000b04057899 */ /* 0x000fe4000800063f */
[----:B------:R-:W-:Y:S01]  /*02d0*/  USHF.L.U32 UR4, UR4, 0x1, URZ ;  /* 0x0000000104047899 */ /* 0x000fe2000800063f */
[----:B------:R-:W0:Y:S11]  /*02e0*/  FENCE.VIEW.ASYNC.S ;  /* 0x00000000000073c6 */ /* 0x000e360000000000 */
[----:B0-----:R0:W1:Y:S01]  /*02f0*/  SYNCS.EXCH.64 URZ, [UR8+0x32000], UR4 ;  /* 0x03200004083f75b2 */ /* 0x0010620008000100 */
[----:B------:R0:W2:Y:S01]  /*0300*/  SYNCS.EXCH.64 URZ, [UR8+0x32028], UR6 ;  /* 0x03202806083f75b2 */ /* 0x0000a20008000100 */
[----:B------:R0:W3:Y:S01]  /*0310*/  SYNCS.EXCH.64 URZ, [UR8+0x32008], UR4 ;  /* 0x03200804083f75b2 */ /* 0x0000e20008000100 */
[----:B------:R0:W4:Y:S01]  /*0320*/  SYNCS.EXCH.64 URZ, [UR8+0x32030], UR6 ;  /* 0x03203006083f75b2 */ /* 0x0001220008000100 */
[----:B------:R0:W0:Y:S01]  /*0330*/  SYNCS.EXCH.64 URZ, [UR8+0x32010], UR4 ;  /* 0x03201004083f75b2 */ /* 0x0000220008000100 */
[----:B------:R0:W0:Y:S01]  /*0340*/  SYNCS.EXCH.64 URZ, [UR8+0x32038], UR6 ;  /* 0x03203806083f75b2 */ /* 0x0000220008000100 */
[----:B------:R0:W0:Y:S01]  /*0350*/  SYNCS.EXCH.64 URZ, [UR8+0x32018], UR4 ;  /* 0x03201804083f75b2 */ /* 0x0000220008000100 */
[----:B------:R0:W0:Y:S01]  /*0360*/  SYNCS.EXCH.64 URZ, [UR8+0x32040], UR6 ;  /* 0x03204006083f75b2 */ /* 0x0000220008000100 */
[----:B------:R0:W0:Y:S01]  /*0370*/  SYNCS.EXCH.64 URZ, [UR8+0x32020], UR4 ;  /* 0x03202004083f75b2 */ /* 0x0000220008000100 */
[----:B------:R0:W0:Y:S01]  /*0380*/  SYNCS.EXCH.64 URZ, [UR8+0x32048], UR6 ;  /* 0x03204806083f75b2 */ /* 0x0000220008000100 */
[----:B------:R-:W-:Y:S01]  /*0390*/  NOP ;  /* 0x0000000000007918 */ /* 0x000fe20000000000 */
.L_x_2:
[----:B0-----:R-:W-:Y:S01]  /*03a0*/  ULDC UR4, c[0x0][0x150] ;  /* 0x0000540000047ab9 */ /* 0x001fe20000000800 */
[----:B------:R-:W-:Y:S01]  /*03b0*/  LEA.HI R3, R3, R4, RZ, 0x2 ;  /* 0x0000000403037211 */ /* 0x000fe200078f10ff */
[----:B------:R-:W-:Y:S01]  /*03c0*/  FMUL R6, R6, UR4 ;  /* 0x0000000406067c20 */ /* 0x000fe20008400000 */
[----:B------:R-:W-:Y:S01]  /*03d0*/  LEA.HI R5, R5, R0, RZ, 0x2 ;  /* 0x0000000005057211 */ /* 0x000fe200078f10ff */
[----:B------:R-:W-:Y:S01]  /*03e0*/  ULDC UR4, c[0x0][0x154] ;  /* 0x0000550000047ab9 */ /* 0x000fe20000000800 */
[----:B------:R-:W-:Y:S01]  /*03f0*/  LOP3.LUT R3, R3, 0xfffffffc, RZ, 0xc0, !PT ;  /* 0xfffffffc03037812 */ /* 0x000fe200078ec0ff */
[----:B------:R-:W0:Y:S01]  /*0400*/  LDC R11, c[0x0][0x140] ;  /* 0x00005000ff0b7b82 */ /* 0x000e220000000800 */
[----:B------:R-:W-:Y:S01]  /*0410*/  LOP3.LUT R5, R5, 0x3ffffffc, RZ, 0xc0, !PT ;  /* 0x3ffffffc05057812 */ /* 0x000fe200078ec0ff */
[----:B------:R-:W5:Y:S01]  /*0420*/  F2I.U32.TRUNC.NTZ R6, R6 ;  /* 0x0000000600067305 */ /* 0x000f62000020f000 */
[----:B------:R-:W-:Y:S01]  /*0430*/  LOP3.LUT P0, RZ, R16, 0x7, RZ, 0xc0, !PT ;  /* 0x0000000710ff7812 */ /* 0x000fe2000780c0ff */
[----:B------:R-:W-:Y:S01]  /*0440*/  IMAD.IADD R3, R4, 0x1, -R3 ;  /* 0x0000000104037824 */ /* 0x000fe200078e0a03 */
[----:B------:R-:W-:Y:S01]  /*0450*/  I2FP.F32.U32 R4, R12 ;  /* 0x0000000c00047245 */ /* 0x000fe20000201000 */
[----:B------:R-:W-:Y:S01]  /*0460*/  IMAD.IADD R0, R0, 0x1, -R5 ;  /* 0x0000000100007824 */ /* 0x000fe200078e0a05 */
[----:B------:R-:W-:Y:S01]  /*0470*/  ISETP.NE.AND P3, PT, R8, 0x1, PT ;  /* 0x000000010800780c */ /* 0x000fe20003f65270 */
[----:B------:R-:W-:Y:S01]  /*0480*/  NOP ;  /* 0x0000000000007918 */ /* 0x000fe20000000000 */
[----:B------:R-:W-:Y:S01]  /*0490*/  NOP ;  /* 0x0000000000007918 */ /* 0x000fe20000000000 */
[----:B------:R-:W-:-:S02]  /*04a0*/  IMAD R0, R0, 0x4, R3 ;  /* 0x0000000400007824 */ /* 0x000fc400078e0203 */
[----:B------:R-:W-:Y:S01]  /*04b0*/  FMUL R7, R4, UR4 ;  /* 0x0000000404077c20 */ /* 0x000fe20008400000 */
[----:B------:R-:W-:Y:S02]  /*04c0*/  ULDC UR4, c[0x0][0x144] ;  /* 0x0000510000047ab9 */ /* 0x000fe40000000800 */
[C---:B------:R-:W-:Y:S01]  /*04d0*/  LEA.HI R3, R0.reuse, R0, RZ, 0x1 ;  /* 0x0000000000037211 */ /* 0x040fe200078f08ff */
[----:B-----5:R-:W-:Y:S02]  /*04e0*/  IMAD.MOV R5, RZ, RZ, -R6 ;  /* 0x000000ffff057224 */ /* 0x020fe400078e0a06 */
[----:B------:R-:W5:Y:S01]  /*04f0*/  F2I.U32.TRUNC.NTZ R7, R7 ;  /* 0x0000000700077305 */ /* 0x000f62000020f000 */
[----:B------:R-:W-:Y:S01]  /*0500*/  LOP3.LUT R3, R3, 0xfffffffe, RZ, 0xc0, !PT ;  /* 0xfffffffe03037812 */ /* 0x000fe200078ec0ff */
[----:B------:R-:W-:Y:S01]  /*0510*/  IMAD R4, R5, UR4, R10 ;  /* 0x0000000405047c24 */ /* 0x000fe2000f8e020a */
[----:B------:R-:W-:Y:S01]  /*0520*/  ULDC UR4, c[0x0][0x148] ;  /* 0x0000520000047ab9 */ /* 0x000fe20000000800 */
[C---:B------:R-:W-:Y:S01]  /*0530*/  IMAD.SHL.U32 R5, R0.reuse, 0x4, RZ ;  /* 0x0000000400057824 */ /* 0x040fe200078e00ff */
[----:B0-----:R-:W-:Y:S01]  /*0540*/  ISETP.EQ.U32.AND P1, PT, R11, 0x1, PT ;  /* 0x000000010b00780c */ /* 0x001fe20003f22070 */
[----:B------:R-:W-:-:S03]  /*0550*/  IMAD.IADD R3, R0, 0x1, -R3 ;  /* 0x0000000100037824 */ /* 0x000fc600078e0a03 */
[----:B------:R-:W-:Y:S02]  /*0560*/  LOP3.LUT R0, R0, 0xc, R5, 0x78, !PT ;  /* 0x0000000c00007812 */ /* 0x000fe400078e7805 */
[----:B------:R-:W-:Y:S02]  /*0570*/  ISETP.NE.AND P4, PT, R3, R4, PT ;  /* 0x000000040300720c */ /* 0x000fe40003f85270 */
[----:B------:R-:W-:Y:S01]  /*0580*/  SHF.R.S32.HI R3, RZ, 0x1f, R2 ;  /* 0x0000001fff037819 */ /* 0x000fe20000011402 */
[----:B-----5:R-:W-:Y:S01]  /*0590*/  IMAD.MOV R5, RZ, RZ, -R7 ;  /* 0x000000ffff057224 */ /* 0x020fe200078e0a07 */
[----:B------:R-:W-:Y:S02]  /*05a0*/  ISETP.LT.U32.AND P0, PT, R0, 0x2, !P0 ;  /* 0x000000020000780c */ /* 0x000fe40004701070 */
[----:B------:R-:W-:Y:S01]  /*05b0*/  LEA.HI R3, R3, R2, RZ, 0x2 ;  /* 0x0000000203037211 */ /* 0x000fe200078f10ff */
[----:B------:R-:W-:-:S03]  /*05c0*/  IMAD R7, R5, UR4, R12 ;  /* 0x0000000405077c24 */ /* 0x000fc6000f8e020c */
[----:B------:R-:W-:-:S03]  /*05d0*/  LOP3.LUT R3, R3, 0xfffffffc, RZ, 0xc0, !PT ;  /* 0xfffffffc03037812 */ /* 0x000fc600078ec0ff */
[----:B------:R-:W-:Y:S02]  /*05e0*/  @P4 LEA.HI R4, R0, R0, RZ, 0x1 ;  /* 0x0000000000044211 */ /* 0x000fe400078f08ff */
[----:B------:R-:W-:Y:S01]  /*05f0*/  IMAD.IADD R5, R2, 0x1, -R3 ;  /* 0x0000000102057824 */ /* 0x000fe200078e0a03 */
[----:B------:R-:W-:Y:S02]  /*0600*/  SEL R3, RZ, 0x1, !P0 ;  /* 0x00000001ff037807 */ /* 0x000fe40004000000 */
[----:B------:R-:W-:Y:S02]  /*0610*/  @P4 SHF.R.S32.HI R4, RZ, 0x1, R4 ;  /* 0x00000001ff044819 */ /* 0x000fe40000011404 */
[----:B------:R-:W-:Y:S02]  /*0620*/  LOP3.LUT P2, RZ, R8, R5, RZ, 0xfc, !PT ;  /* 0x0000000508ff7212 */ /* 0x000fe4000784fcff */
[----:B------:R-:W-:Y:S01]  /*0630*/  @P4 ISETP.NE.AND P5, PT, R4, R7, PT ;  /* 0x000000070400420c */ /* 0x000fe20003fa5270 */
[----:B------:R-:W-:Y:S01]  /*0640*/  IMAD.MOV.U32 R4, RZ, RZ, 0x1 ;  /* 0x00000001ff047424 */ /* 0x000fe200078e00ff */
[----:B------:R-:W-:-:S02]  /*0650*/  SEL R2, RZ, 0x1, P2 ;  /* 0x00000001ff027807 */ /* 0x000fc40001000000 */
[----:B------:R-:W-:Y:S02]  /*0660*/  @P4 SEL R4, RZ, 0x1, P5 ;  /* 0x00000001ff044807 */ /* 0x000fe40002800000 */
[----:B------:R-:W-:Y:S02]  /*0670*/  SEL R2, R2, 0x2, P3 ;  /* 0x0000000202027807 */ /* 0x000fe40001800000 */
[----:B------:R-:W-:Y:S01]  /*0680*/  LOP3.LUT R4, R4, R3, RZ, 0xc0, !PT ;  /* 0x0000000304047212 */ /* 0x000fe200078ec0ff */
[----:B------:R-:W-:Y:S06]  /*0690*/  @!P1 BRA `(.L_x_3) ;  /* 0x0000000000089947 */ /* 0x000fec0003800000 */
[----:B-1234-:R-:W-:Y:S01]  /*06a0*/  UCGABAR_ARV ;  /* 0x00000000000079c7 */ /* 0x01efe20008000000 */
[----:B------:R-:W-:Y:S05]  /*06b0*/  BRA `(.L_x_4) ;  /* 0x0000000000047947 */ /* 0x000fea0003800000 */
.L_x_3:
[----:B-1234-:R-:W-:Y:S01]  /*06c0*/  NOP ;  /* 0x0000000000007918 */ /* 0x01efe20000000000 */
.L_x_4:
[----:B------:R-:W-:Y:S01]  /*06d0*/  ULDC.64 UR4, c[0x0][0x598] ;  /* 0x0001660000047ab9 */ /* 0x000fe20000000a00 */
[----:B------:R-:W-:Y:S01]  /*06e0*/  ULDC.64 UR12, c[0x0][0x208] ;  /* 0x00008200000c7ab9 */ /* 0x000fe20000000a00 */
[----:B------:R-:W-:-:S04]  /*06f0*/  ISETP.NE.U32.AND P0, PT, RZ, UR4, PT ;  /* 0x00000004ff007c0c */ /* 0x000fc8000bf05070 */
[----:B------:R-:W-:-:S13]  /*0700*/  ISETP.NE.AND.EX P0, PT, RZ, UR5, PT, P0 ;  /* 0x00000005ff007c0c */ /* 0x000fda000bf05300 */
[----:B------:R-:W-:Y:S05]  /*0710*/  @!P0 BRA `(.L_x_5) ;  /* 0x00000000001c8947 */ /* 0x000fea0003800000 */
[----:B------:R-:W0:Y:S02]  /*0720*/  LDC.64 R6, c[0x0][0x598] ;  /* 0x00016600ff067b82 */ /* 0x000e240000000a00 */
[----:B0-----:R-:W2:Y:S02]  /*0730*/  LDG.E.64 R6, desc[UR12][R6.64] ;  /* 0x0000000c06067981 */ /* 0x001ea4000c1e1b00 */
[----:B--2---:R-:W-:-:S04]  /*0740*/  ISETP.NE.U32.AND P0, PT, R6, RZ, PT ;  /* 0x000000ff0600720c */ /* 0x004fc80003f05070 */
[----:B------:R-:W-:-:S13]  /*0750*/  ISETP.NE.AND.EX P0, PT, R7, RZ, PT, P0 ;  /* 0x000000ff0700720c */ /* 0x000fda0003f05300 */
[----:B------:R-:W-:Y:S05]  /*0760*/  @!P0 BRA `(.L_x_5) ;  /* 0x0000000000088947 */ /* 0x000fea0003800000 */
[----:B------:R0:W5:Y:S01]  /*0770*/  LD.E R11, desc[UR12][R6.64] ;  /* 0x0000000c060b7980 */ /* 0x000162000c101900 */
[----:B------:R-:W-:Y:S05]  /*0780*/  BRA `(.L_x_6) ;  /* 0x0000000000207947 */ /* 0x000fea0003800000 */
.L_x_5:
[----:B------:R-:W-:Y:S02]  /*0790*/  ULDC.64 UR4, c[0x0][0x588] ;  /* 0x0001620000047ab9 */ /* 0x000fe40000000a00 */
[----:B------:R-:W-:-:S04]  /*07a0*/  ISETP.NE.U32.AND P0, PT, RZ, UR4, PT ;  /* 0x00000004ff007c0c */ /* 0x000fc8000bf05070 */
[----:B------:R-:W-:-:S13]  /*07b0*/  ISETP.NE.AND.EX P0, PT, RZ, UR5, PT, P0 ;  /* 0x00000005ff007c0c */ /* 0x000fda000bf05300 */
[----:B------:R-:W-:Y:S05]  /*07c0*/  @!P0 BRA `(.L_x_7) ;  /* 0x00000000000c8947 */ /* 0x000fea0003800000 */
[----:B------:R-:W0:Y:S02]  /*07d0*/  LDC.64 R6, c[0x0][0x588] ;  /* 0x00016200ff067b82 */ /* 0x000e240000000a00 */
[----:B0-----:R1:W5:Y:S01]  /*07e0*/  LDG.E R11, desc[UR12][R6.64] ;  /* 0x0000000c060b7981 */ /* 0x001362000c1e1900 */
[----:B------:R-:W-:Y:S05]  /*07f0*/  BRA `(.L_x_6) ;  /* 0x0000000000047947 */ /* 0x000fea0003800000 */
.L_x_7:
[----:B------:R-:W2:Y:S02]  /*0800*/  LDC R11, c[0x0][0x580] ;  /* 0x00016000ff0b7b82 */ /* 0x000ea40000000800 */
.L_x_6:
[----:B------:R-:W-:Y:S02]  /*0810*/  ULDC.64 UR4, c[0x0][0x5a0] ;  /* 0x0001680000047ab9 */ /* 0x000fe40000000a00 */
[----:B------:R-:W-:-:S04]  /*0820*/  ISETP.NE.U32.AND P0, PT, RZ, UR4, PT ;  /* 0x00000004ff007c0c */ /* 0x000fc8000bf05070 */
[----:B------:R-:W-:-:S13]  /*0830*/  ISETP.NE.AND.EX P0, PT, RZ, UR5, PT, P0 ;  /* 0x00000005ff007c0c */ /* 0x000fda000bf05300 */
[----:B------:R-:W-:Y:S05]  /*0840*/  @!P0 BRA `(.L_x_8) ;  /* 0x00000000001c8947 */ /* 0x000fea0003800000 */
[----:B01----:R-:W0:Y:S02]  /*0850*/  LDC.64 R6, c[0x0][0x5a0] ;  /* 0x00016800ff067b82 */ /* 0x003e240000000a00 */
[----:B0-----:R-:W3:Y:S02]  /*0860*/  LDG.E.64 R6, desc[UR12][R6.64] ;  /* 0x0000000c06067981 */ /* 0x001ee4000c1e1b00 */
[----:B---3--:R-:W-:-:S04]  /*0870*/  ISETP.NE.U32.AND P0, PT, R6, RZ, PT ;  /* 0x000000ff0600720c */ /* 0x008fc80003f05070 */
[----:B------:R-:W-:-:S13]  /*0880*/  ISETP.NE.AND.EX P0, PT, R7, RZ, PT, P0 ;  /* 0x000000ff0700720c */ /* 0x000fda0003f05300 */
[----:B------:R-:W-:Y:S05]  /*0890*/  @!P0 BRA `(.L_x_8) ;  /* 0x0000000000088947 */ /* 0x000fea0003800000 */
[----:B------:R0:W5:Y:S01]  /*08a0*/  LD.E R14, desc[UR12][R6.64] ;  /* 0x0000000c060e7980 */ /* 0x000162000c101900 */
[----:B------:R-:W-:Y:S05]  /*08b0*/  BRA `(.L_x_9) ;  /* 0x0000000000207947 */ /* 0x000fea0003800000 */
.L_x_8:
[----:B------:R-:W-:Y:S02]  /*08c0*/  ULDC.64 UR4, c[0x0][0x590] ;  /* 0x0001640000047ab9 */ /* 0x000fe40000000a00 */
[----:B------:R-:W-:-:S04]  /*08d0*/  ISETP.NE.U32.AND P0, PT, RZ, UR4, PT ;  /* 0x00000004ff007c0c */ /* 0x000fc8000bf05070 */
[----:B------:R-:W-:-:S13]  /*08e0*/  ISETP.NE.AND.EX P0, PT, RZ, UR5, PT, P0 ;  /* 0x00000005ff007c0c */ /* 0x000fda000bf05300 */
[----:B------:R-:W-:Y:S05]  /*08f0*/  @!P0 BRA `(.L_x_10) ;  /* 0x00000000000c8947 */ /* 0x000fea0003800000 */
[----:B------:R-:W3:Y:S02]  /*0900*/  LDC.64 R14, c[0x0][0x590] ;  /* 0x00016400ff0e7b82 */ /* 0x000ee40000000a00 */
[----:B---3--:R3:W5:Y:S01]  /*0910*/  LDG.E R14, desc[UR12][R14.64] ;  /* 0x0000000c0e0e7981 */ /* 0x008762000c1e1900 */
[----:B------:R-:W-:Y:S05]  /*0920*/  BRA `(.L_x_9) ;  /* 0x0000000000047947 */ /* 0x000fea0003800000 */
.L_x_10:
[----:B------:R-:W4:Y:S02]  /*0930*/  LDC R14, c[0x0][0x584] ;  /* 0x00016100ff0e7b82 */ /* 0x000f240000000800 */
.L_x_9:
[----:B------:R-:W1:Y:S08]  /*0940*/  LDC R3, c[0x0][0x3c4] ;  /* 0x0000f100ff037b82 */ /* 0x000e700000000800 */
[----:B------:R-:W2:Y:S01]  /*0950*/  LDC.64 R18, c[0x0][0x3c8] ;  /* 0x0000f200ff127b82 */ /* 0x000ea20000000a00 */
[----:B-1----:R-:W-:-:S05]  /*0960*/  VIADD R3, R3, 0x3f ;  /* 0x0000003f03037836 */ /* 0x002fca0000000000 */
[----:B0-----:R-:W-:-:S04]  /*0970*/  SHF.R.S32.HI R6, RZ, 0x1f, R3 ;  /* 0x0000001fff067819 */ /* 0x001fc80000011403 */
[----:B------:R-:W-:-:S04]  /*0980*/  LEA.HI R6, R6, R3, RZ, 0x6 ;  /* 0x0000000306067211 */ /* 0x000fc800078f30ff */
[----:B------:R-:W-:-:S05]  /*0990*/  SHF.R.S32.HI R7, RZ, 0x6, R6 ;  /* 0x00000006ff077819 */ /* 0x000fca0000011406 */
[----:B--2---:R-:W-:-:S04]  /*09a0*/  IMAD R6, R7, R18, RZ ;  /* 0x0000001207067224 */ /* 0x004fc800078e02ff */
[----:B------:R-:W-:Y:S01]  /*09b0*/  IMAD R3, R6, R19, RZ ;  /* 0x0000001306037224 */ /* 0x000fe200078e02ff */
[----:B------:R-:W-:Y:S06]  /*09c0*/  @!P1 BRA `(.L_x_11) ;  /* 0x00000000000c9947 */ /* 0x000fec0003800000 */
[----:B------:R-:W-:Y:S01]  /*09d0*/  UCGABAR_WAIT ;  /* 0x0000000000007dc7 */ /* 0x000fe20008000000 */
[----:B------:R-:W-:Y:S01]  /*09e0*/  CCTL.IVALL ;  /* 0x00000000ff00798f */ /* 0x000fe20002000000 */
[----:B------:R-:W-:Y:S05]  /*09f0*/  BRA `(.L_x_12) ;  /* 0x0000000000047947 */ /* 0x000fea0003800000 */
.L_x_11:
[----:B------:R-:W-:Y:S06]  /*0a00*/  BAR.SYNC.DEFER_BLOCKING 0x0 ;  /* 0x0000000000007b1d */ /* 0x000fec0000010000 */
.L_x_12:
[----:B------:R-:W-:-:S13]  /*0a10*/  ISETP.NE.AND P0, PT, R8, RZ, PT ;  /* 0x000000ff0800720c */ /* 0x000fda0003f05270 */
[----:B------:R-:W-:Y:S05]  /*0a20*/  @!P0 BRA `(.L_x_13) ;  /* 0x000000b400f08947 */ /* 0x000fea0003800000 */
[----:B------:R-:W-:-:S13]  /*0a30*/  ISETP.NE.AND P0, PT, R8, 0x1, PT ;  /* 0x000000010800780c */ /* 0x000fda0003f05270 */
[----:B------:R-:W-:Y:S05]  /*0a40*/  @P0 EXIT ;  /* 0x000000000000094d */ /* 0x000fea0003800000 */
[----:B------:R-:W-:Y:S01]  /*0a50*/  ISETP.GE.AND P0, PT, R3, 0x1, PT ;  /* 0x000000010300780c */ /* 0x000fe20003f06270 */
[----:B------:R-:W-:Y:S01]  /*0a60*/  UMOV UR4, URZ ;  /* 0x0000003f00047c82 */ /* 0x000fe20008000000 */
[----:B------:R-:W-:Y:S02]  /*0a70*/  CS2R R54, SRZ ;  /* 0x0000000000367805 */ /* 0x000fe4000001ff00 */
[----:B------:R-:W-:Y:S02]  /*0a80*/  CS2R R120, SRZ ;  /* 0x0000000000787805 */ /* 0x000fe4000001ff00 */
[----:B------:R-:W-:Y:S02]  /*0a90*/  CS2R R122, SRZ ;  /* 0x00000000007a7805 */ /* 0x000fe4000001ff00 */
[----:B------:R-:W-:Y:S02]  /*0aa0*/  CS2R R124, SRZ ;  /* 0x00000000007c7805 */ /* 0x000fe4000001ff00 */
[----:B------:R-:W-:-:S02]  /*0ab0*/  CS2R R126, SRZ ;  /* 0x00000000007e7805 */ /* 0x000fc4000001ff00 */
[----:B------:R-:W-:Y:S02]  /*0ac0*/  CS2R R128, SRZ ;  /* 0x0000000000807805 */ /* 0x000fe4000001ff00 */
        /* <DEDUP_REMOVED lines=57> */
[----:B------:R-:W-:Y:S01]  /*0e60*/  CS2R R52, SRZ ;  /* 0x0000000000347805 */ /* 0x000fe2000001ff00 */
[----:B------:R-:W-:Y:S06]  /*0e70*/  @!P0 BRA `(.L_x_14) ;  /* 0x0000000400648947 */ /* 0x000fec0003800000 */
[----:B------:R-:W-:-:S04]  /*0e80*/  LOP3.LUT R5, R2, 0x1, RZ, 0xfc, !PT ;  /* 0x0000000102057812 */ /* 0x000fc800078efcff */
[----:B------:R-:W-:-:S13]  /*0e90*/  ISETP.NE.AND P1, PT, R5, 0x3, PT ;  /* 0x000000030500780c */ /* 0x000fda0003f25270 */
[----:B------:R-:W-:Y:S05]  /*0ea0*/  @!P1 BRA `(.L_x_15) ;  /* 0x0000000000049947 */ /* 0x000fea0003800000 */
[----:B------:R-:W-:Y:S01]  /*0eb0*/  BPT.TRAP 0x1 ;  /* 0x000000040000795c */ /* 0x000fe20000300000 */
.L_x_15:
[----:B------:R-:W0:Y:S01]  /*0ec0*/  S2UR UR5, SR_CgaCtaId ;  /* 0x00000000000579c3 */ /* 0x000e220000008800 */
[----:B------:R-:W-:Y:S01]  /*0ed0*/  SHF.L.U32 R5, RZ, 0x1f, RZ ;  /* 0x0000001fff057819 */ /* 0x000fe200000006ff */
[----:B------:R-:W-:Y:S02]  /*0ee0*/  UMOV UR4, 0x400 ;  /* 0x0000040000047882 */ /* 0x000fe40000000000 */
[----:B0-----:R-:W-:-:S12]  /*0ef0*/  ULEA UR5, UR5, UR4, 0x18 ;  /* 0x0000000405057291 */ /* 0x001fd8000f8ec03f */
.L_x_16:
[----:B0-----:R-:W-:-:S04]  /*0f00*/  IMAD.U32 R6, RZ, RZ, UR5 ;  /* 0x00000005ff067e24 */ /* 0x001fc8000f8e00ff */
[----:B------:R0:W1:Y:S03]  /*0f10*/  SYNCS.PHASECHK.TRANS64.TRYWAIT P1, [R6+URZ+0x32000], R5 ;  /* 0x03200005060075a7 */ /* 0x000066000802017f */
[----:B-1----:R-:W-:Y:S05]  /*0f20*/  @!P1 NANOSLEEP.SYNCS 0x989680 ;  /* 0x009896800000995d */ /* 0x002fea0003900000 */
[----:B------:R-:W1:Y:S02]  /*0f30*/  @!P1 SYNCS.PHASECHK.TRANS64 P1, [R6+URZ+0x32000], R5 ;  /* 0x03200005060095a7 */ /* 0x000e64000802007f */
[----:B-1----:R-:W-:Y:S05]  /*0f40*/  @!P1 BRA `(.L_x_16) ;  /* 0xfffffffc00ec9947 */ /* 0x002fea000383ffff */
[----:B------:R-:W-:Y:S01]  /*0f50*/  USHF.R.U32.HI UR4, URZ, 0x4, UR5 ;  /* 0x000000043f047899 */ /* 0x000fe20008011605 */
[----:B------:R-:W-:Y:S01]  /*0f60*/  WARPGROUP.ARRIVE ;  /* 0x00000000000079c5 */ /* 0x000fe20000000000 */
[----:B------:R-:W-:Y:S02]  /*0f70*/  UIADD3 UR5, UR5, 0x28000, URZ ;  /* 0x0002800005057890 */ /* 0x000fe4000fffe03f */
[----:B------:R-:W-:Y:S02]  /*0f80*/  ULOP3.LUT UR4, UR4, 0x3fff, URZ, 0xc0, !UPT ;  /* 0x00003fff04047892 */ /* 0x000fe4000f8ec03f */
[----:B------:R-:W-:Y:S02]  /*0f90*/  USHF.R.U32.HI UR5, URZ, 0x4, UR5 ;  /* 0x000000043f057899 */ /* 0x000fe40008011605 */
[----:B------:R-:W-:Y:S02]  /*0fa0*/  ULOP3.LUT UR4, UR4, 0x10000, URZ, 0xfc, !UPT ;  /* 0x0001000004047892 */ /* 0x000fe4000f8efc3f */
[----:B------:R-:W-:-:S02]  /*0fb0*/  ULOP3.LUT UR6, UR5, 0x3fff, URZ, 0xc0, !UPT ;  /* 0x00003fff05067892 */ /* 0x000fc4000f8ec03f */
[----:B------:R-:W-:Y:S02]  /*0fc0*/  UIADD3 UR5, UR4, 0x200, URZ ;  /* 0x0000020004057890 */ /* 0x000fe4000fffe03f */
[----:B------:R-:W-:Y:S01]  /*0fd0*/  UIADD3 UR7, UR4, 0x400, URZ ;  /* 0x0000040004077890 */ /* 0x000fe2000fffe03f */
[----:B------:R-:W-:Y:S02]  /*0fe0*/  UMOV UR11, 0x40000040 ;  /* 0x40000040000b7882 */ /* 0x000fe40000000000 */
[----:B------:R-:W-:Y:S01]  /*0ff0*/  UMOV UR10, UR6 ;  /* 0x00000006000a7c82 */ /* 0x000fe20008000000 */
[----:B------:R-:W-:Y:S01]  /*1000*/  UMOV UR8, UR4 ;  /* 0x0000000400087c82 */ /* 0x000fe20008000000 */
[----:B------:R-:W-:Y:S01]  /*1010*/  UMOV UR9, 0x40000040 ;  /* 0x4000004000097882 */ /* 0x000fe20000000000 */
[----:B------:R-:W-:Y:S01]  /*1020*/  UIADD3 UR14, UR4, 0x600, URZ ;  /* 0x00000600040e7890 */ /* 0x000fe2000fffe03f */
[----:B------:R-:W-:Y:S01]  /*1030*/  HGMMA.64x64x16.F32 R120, gdesc[UR8].tnspB, RZ, !UPT ;  /* 0x40e00000087879f0 */ /* 0x000fe2000c7008ff */
        /* <DEDUP_REMOVED lines=12> */
[----:B------:R-:W-:-:S02]  /*1100*/  UIADD3 UR8, UR4, 0x2, URZ ;  /* 0x0000000204087890 */ /* 0x000fc4000fffe03f */
[----:B------:R-:W-:Y:S01]  /*1110*/  UIADD3 UR10, UR6, 0x80, URZ ;  /* 0x00000080060a7890 */ /* 0x000fe2000fffe03f */
[----:B------:R-:W-:Y:S01]  /*1120*/  UMOV UR9, 0x40000040 ;  /* 0x4000004000097882 */ /* 0x000fe20000000000 */
[----:B------:R-:W-:-:S07]  /*1130*/  UMOV UR11, 0x40000040 ;  /* 0x40000040000b7882 */ /* 0x000fce0000000000 */
[----:B------:R-:W-:Y:S01]  /*1140*/  HGMMA.64x64x16.F32 R120, gdesc[UR8].tnspB, R120 ;  /* 0x40e00000087879f0 */ /* 0x000fe20008700878 */
[----:B------:R-:W-:Y:S01]  /*1150*/  UMOV UR8, UR5 ;  /* 0x0000000500087c82 */ /* 0x000fe20008000000 */
[----:B------:R-:W-:Y:S01]  /*1160*/  UMOV UR9, 0x40000040 ;  /* 0x4000004000097882 */ /* 0x000fe20000000000 */
[----:B------:R-:W-:Y:S01]  /*1170*/  UIADD3 UR5, UR4, 0x204, URZ ;  /* 0x0000020404057890 */ /* 0x000fe2000fffe03f */
        /* <DEDUP_REMOVED lines=19> */
[----:B------:R-:W-:Y:S02]  /*12b0*/  UMOV UR9, 0x40000040 ;  /* 0x4000004000097882 */ /* 0x000fe40000000000 */
[----:B------:R-:W-:Y:S01]  /*12c0*/  HGMMA.64x64x16.F32 R56, gdesc[UR8].tnspB, R56 ;  /* 0x40e00000083879f0 */ /* 0x000fe20008700838 */
[----:B------:R-:W-:Y:S01]  /*12d0*/  UMOV UR8, UR14 ;  /* 0x0000000e00087c82 */ /* 0x000fe20008000000 */
[----:B------:R-:W-:-:S02]  /*12e0*/  UMOV UR9, 0x40000040 ;  /* 0x4000004000097882 */ /* 0x000fc40000000000 */
[----:B------:R-:W-:Y:S01]  /*12f0*/  HGMMA.64x64x16.F32 R24, gdesc[UR8].tnspB, R24 ;  /* 0x40e00000081879f0 */ /* 0x000fe20008700818 */
[----:B------:R-:W-:Y:S02]  /*1300*/  UIADD3 UR8, UR4, 0x6, URZ ;  /* 0x0000000604087890 */ /* 0x000fe4000fffe03f */
[----:B------:R-:W-:Y:S02]  /*1310*/  UIADD3 UR10, UR6, 0x180, URZ ;  /* 0x00000180060a7890 */ /* 0x000fe4000fffe03f */
[----:B------:R-:W-:Y:S01]  /*1320*/  UIADD3 UR6, UR4, 0x406, URZ ;  /* 0x0000040604067890 */ /* 0x000fe2000fffe03f */
[----:B------:R-:W-:Y:S01]  /*1330*/  UMOV UR9, 0x40000040 ;  /* 0x4000004000097882 */ /* 0x000fe20000000000 */
[----:B------:R-:W-:Y:S01]  /*1340*/  UMOV UR11, 0x40000040 ;  /* 0x40000040000b7882 */ /* 0x000fe20000000000 */
[----:B------:R-:W-:-:S04]  /*1350*/  UIADD3 UR4, UR4, 0x606, URZ ;  /* 0x0000060604047890 */ /* 0x000fc8000fffe03f */
[----:B------:R-:W-:Y:S01]  /*1360*/  HGMMA.64x64x16.F32 R120, gdesc[UR8].tnspB, R120 ;  /* 0x40e00000087879f0 */ /* 0x000fe20008700878 */
[----:B------:R-:W-:Y:S01]  /*1370*/  UMOV UR8, UR5 ;  /* 0x0000000500087c82 */ /* 0x000fe20008000000 */
[----:B------:R-:W-:Y:S02]  /*1380*/  UMOV UR9, 0x40000040 ;  /* 0x4000004000097882 */ /* 0x000fe40000000000 */
[----:B------:R-:W-:Y:S01]  /*1390*/  HGMMA.64x64x16.F32 R88, gdesc[UR8].tnspB, R88 ;  /* 0x40e00000085879f0 */ /* 0x000fe20008700858 */
[----:B------:R-:W-:Y:S01]  /*13a0*/  UMOV UR8, UR6 ;  /* 0x0000000600087c82 */ /* 0x000fe20008000000 */
[----:B------:R-:W-:Y:S02]  /*13b0*/  UMOV UR9, 0x40000040 ;  /* 0x4000004000097882 */ /* 0x000fe40000000000 */
[----:B------:R-:W-:Y:S01]  /*13c0*/  HGMMA.64x64x16.F32 R56, gdesc[UR8].tnspB, R56 ;  /* 0x40e00000083879f0 */ /* 0x000fe20008700838 */
[----:B------:R-:W-:Y:S01]  /*13d0*/  UMOV UR8, UR4 ;  /* 0x0000000400087c82 */ /* 0x000fe20008000000 */
[----:B------:R-:W-:Y:S01]  /*13e0*/  UMOV UR9, 0x40000040 ;  /* 0x4000004000097882 */ /* 0x000fe20000000000 */
[----:B------:R-:W-:Y:S01]  /*13f0*/  UMOV UR4, 0x1 ;  /* 0x0000000100047882 */ /* 0x000fe20000000000 */
[----:B------:R-:W-:Y:S04]  /*1400*/  HGMMA.64x64x16.F32 R24, gdesc[UR8].tnspB, R24, gsb0 ;  /* 0x40e00000081879f0 */ /* 0x000fe80008000818 */
.L_x_14:
[----:B0-----:R-:W-:-:S05]  /*1410*/  VIMNMX R6, R3, 0x1, PT ;  /* 0x0000000103067848 */ /* 0x001fca0003fe0100 */
[----:B------:R-:W-:-:S05]  /*1420*/  IMAD.IADD R6, R3, 0x1, -R6 ;  /* 0x0000000103067824 */ /* 0x000fca00078e0a06 */
[----:B------:R-:W-:-:S13]  /*1430*/  ISETP.GE.AND P1, PT, R6, 0x1, PT ;  /* 0x000000010600780c */ /* 0x000fda0003f26270 */
[----:B------:R-:W-:Y:S05]  /*1440*/  @!P1 BRA `(.L_x_17) ;  /* 0x0000000400e49947 */ /* 0x000fea0003800000 */
[----:B------:R-:W0:Y:S01]  /*1450*/  S2UR UR6, SR_CgaCtaId ;  /* 0x00000000000679c3 */ /* 0x000e220000008800 */
[----:B------:R-:W-:Y:S01]  /*1460*/  UMOV UR5, 0x400 ;  /* 0x0000040000057882 */ /* 0x000fe20000000000 */
[----:B------:R-:W-:Y:S01]  /*1470*/  LOP3.LUT R10, R2, 0x1, RZ, 0xfc, !PT ;  /* 0x00000001020a7812 */ /* 0x000fe200078efcff */
[----:B------:R-:W-:Y:S01]  /*1480*/  IMAD.MOV.U32 R9, RZ, RZ, RZ ;  /* 0x000000ffff097224 */ /* 0x000fe200078e00ff */
[----:B------:R-:W-:Y:S01]  /*1490*/  UISETP.NE.U32.AND UP0, UPT, UR4, URZ, UPT ;  /* 0x0000003f0400728c */ /* 0x000fe2000bf05070 */
[----:B------:R-:W-:Y:S02]  /*14a0*/  IMAD.MOV.U32 R3, RZ, RZ, R6 ;  /* 0x000000ffff037224 */ /* 0x000fe400078e0006 */
[----:B------:R-:W-:Y:S01]  /*14b0*/  IMAD.MOV.U32 R5, RZ, RZ, RZ ;  /* 0x000000ffff057224 */ /* 0x000fe200078e00ff */
[----:B0-----:R-:W-:-:S04]  /*14c0*/  ULEA UR5, UR6, UR5, 0x18 ;  /* 0x0000000506057291 */ /* 0x001fc8000f8ec03f */
[----:B------:R-:W-:Y:S02]  /*14d0*/  USHF.R.U32.HI UR6, URZ, 0x4, UR5 ;  /* 0x000000043f067899 */ /* 0x000fe40008011605 */
[----:B------:R-:W-:Y:S02]  /*14e0*/  UIADD3 UR7, UR5, 0x28000, URZ ;  /* 0x0002800005077890 */ /* 0x000fe4000fffe03f */
[----:B------:R-:W-:Y:S02]  /*14f0*/  ULOP3.LUT UR6, UR6, 0x3fff, URZ, 0xc0, !UPT ;  /* 0x00003fff06067892 */ /* 0x000fe4000f8ec03f */
[----:B------:R-:W-:Y:S02]  /*1500*/  USHF.R.U32.HI UR7, URZ, 0x4, UR7 ;  /* 0x000000043f077899 */ /* 0x000fe40008011607 */
[----:B------:R-:W-:Y:S02]  /*1510*/  ULOP3.LUT UR6, UR6, 0x10000, URZ, 0xfc, !UPT ;  /* 0x0001000006067892 */ /* 0x000fe4000f8efc3f */
[----:B------:R-:W-:-:S12]  /*1520*/  ULOP3.LUT UR7, UR7, 0x3fff, URZ, 0xc0, !UPT ;  /* 0x00003fff07077892 */ /* 0x000fd8000f8ec03f */
.L_x_22:
[----:B------:R-:W-:-:S13]  /*1530*/  ISETP.NE.AND P2, PT, R10, 0x3, PT ;  /* 0x000000030a00780c */ /* 0x000fda0003f45270 */
[----:B------:R-:W-:Y:S05]  /*1540*/  @!P2 BRA `(.L_x_18) ;  /* 0x000000000004a947 */ /* 0x000fea0003800000 */
[----:B------:R-:W-:Y:S01]  /*1550*/  BPT.TRAP 0x1 ;  /* 0x000000040000795c */ /* 0x000fe20000300000 */
.L_x_18:
[----:B------:R-:W-:Y:S01]  /*1560*/  SHF.L.U32 R7, R9, 0x1f, RZ ;  /* 0x0000001f09077819 */ /* 0x000fe200000006ff */
[----:B------:R-:W-:-:S12]  /*1570*/  ULEA UR8, UR4, UR5, 0x3 ;  /* 0x0000000504087291 */ /* 0x000fd8000f8e183f */
.L_x_19:
[----:B0-----:R-:W-:-:S04]  /*1580*/  IMAD.U32 R8, RZ, RZ, UR8 ;  /* 0x00000008ff087e24 */ /* 0x001fc8000f8e00ff */
[----:B------:R0:W1:Y:S03]  /*1590*/  SYNCS.PHASECHK.TRANS64.TRYWAIT P1, [R8+URZ+0x32000], R7 ;  /* 0x03200007080075a7 */ /* 0x000066000802017f */
[----:B-1----:R-:W-:Y:S05]  /*15a0*/  @!P1 NANOSLEEP.SYNCS 0x989680 ;  /* 0x009896800000995d */ /* 0x002fea0003900000 */
[----:B------:R-:W1:Y:S02]  /*15b0*/  @!P1 SYNCS.PHASECHK.TRANS64 P1, [R8+URZ+0x32000], R7 ;  /* 0x03200007080095a7 */ /* 0x000e64000802007f */
[----:B-1----:R-:W-:Y:S05]  /*15c0*/  @!P1 BRA `(.L_x_19) ;  /* 0xfffffffc00ec9947 */ /* 0x002fea000383ffff */
[----:B------:R-:W-:Y:S01]  /*15d0*/  ULEA UR8, UR4, UR6, 0xb ;  /* 0x0000000604087291 */ /* 0x000fe2000f8e583f */
[----:B------:R-:W-:Y:S01]  /*15e0*/  WARPGROUP.ARRIVE ;  /* 0x00000000000079c5 */ /* 0x000fe20000000000 */
[----:B------:R-:W-:Y:S02]  /*15f0*/  ULEA UR10, UR4, UR7, 0x9 ;  /* 0x00000007040a7291 */ /* 0x000fe4000f8e483f */
[----:B------:R-:W-:Y:S02]  /*1600*/  UIADD3 UR16, UR8, 0x200, URZ ;  /* 0x0000020008107890 */ /* 0x000fe4000fffe03f */
[----:B------:R-:W-:Y:S01]  /*1610*/  UIADD3 UR14, UR8, 0x400, URZ ;  /* 0x00000400080e7890 */ /* 0x000fe2000fffe03f */
[----:B------:R-:W-:Y:S01]  /*1620*/  UMOV UR9, 0x40000040 ;  /* 0x4000004000097882 */ /* 0x000fe20000000000 */
[----:B------:R-:W-:Y:S01]  /*1630*/  UMOV UR11, 0x40000040 ;  /* 0x40000040000b7882 */ /* 0x000fe20000000000 */
[----:B------:R-:W-:Y:S02]  /*1640*/  UMOV UR18, UR10 ;  /* 0x0000000a00127c82 */ /* 0x000fe40008000000 */
[----:B------:R-:W-:Y:S01]  /*1650*/  HGMMA.64x64x16.F32 R120, gdesc[UR8].tnspB, R120, UP0 ;  /* 0x40e00000087879f0 */ /* 0x000fe2000bf00878 */
[----:B------:R-:W-:Y:S01]  /*1660*/  UIADD3 UR9, UR8, 0x600, URZ ;  /* 0x0000060008097890 */ /* 0x000fe2000fffe03f */
[----:B------:R-:W-:Y:S01]  /*1670*/  UMOV UR19, UR11 ;  /* 0x0000000b00137c82 */ /* 0x000fe20008000000 */
[----:B------:R-:W-:-:S02]  /*1680*/  UMOV UR17, 0x40000040 ;  /* 0x4000004000117882 */ /* 0x000fc40000000000 */
[----:B------:R-:W-:Y:S01]  /*1690*/  HGMMA.64x64x16.F32 R88, gdesc[UR16].tnspB, R88, UP0 ;  /* 0x40e00000105879f0 */ /* 0x000fe2000bf00858 */
[----:B------:R-:W-:Y:S01]  /*16a0*/  UMOV UR18, UR10 ;  /* 0x0000000a00127c82 */ /* 0x000fe20008000000 */
[----:B------:R-:W-:Y:S01]  /*16b0*/  UMOV UR19, UR11 ;  /* 0x0000000b00137c82 */ /* 0x000fe20008000000 */
[----:B------:R-:W-:Y:S01]  /*16c0*/  UMOV UR16, UR14 ;  /* 0x0000000e00107c82 */ /* 0x000fe20008000000 */
[----:B------:R-:W-:Y:S01]  /*16d0*/  UMOV UR17, 0x40000040 ;  /* 0x4000004000117882 */ /* 0x000fe20000000000 */
[----:B------:R-:W-:Y:S01]  /*16e0*/  UIADD3 UR14, UR8, 0x602, URZ ;  /* 0x00000602080e7890 */ /* 0x000fe2000fffe03f */
[----:B------:R-:W-:Y:S01]  /*16f0*/  HGMMA.64x64x16.F32 R56, gdesc[UR16].tnspB, R56, UP0 ;  /* 0x40e00000103879f0 */ /* 0x000fe2000bf00838 */
[----:B------:R-:W-:Y:S01]  /*1700*/  UMOV UR18, UR10 ;  /* 0x0000000a00127c82 */ /* 0x000fe20008000000 */
[----:B------:R-:W-:Y:S01]  /*1710*/  UMOV UR19, UR11 ;  /* 0x0000000b00137c82 */ /* 0x000fe20008000000 */
[----:B------:R-:W-:Y:S01]  /*1720*/  UMOV UR16, UR9 ;  /* 0x0000000900107c82 */ /* 0x000fe20008000000 */
[----:B------:R-:W-:Y:S01]  /*1730*/  UMOV UR17, 0x40000040 ;  /* 0x4000004000117882 */ /* 0x000fe20000000000 */
[----:B------:R-:W-:Y:S01]  /*1740*/  UIADD3 UR9, UR8, 0x202, URZ ;  /* 0x0000020208097890 */ /* 0x000fe2000fffe03f */
[----:B------:R-:W-:Y:S01]  /*1750*/  HGMMA.64x64x16.F32 R24, gdesc[UR16].tnspB, R24, UP0 ;  /* 0x40e00000101879f0 */ /* 0x000fe2000bf00818 */
[----:B------:R-:W-:-:S02]  /*1760*/  UIADD3 UR16, UR8, 0x2, URZ ;  /* 0x0000000208107890 */ /* 0x000fc4000fffe03f */
[----:B------:R-:W-:Y:S02]  /*1770*/  UIADD3 UR18, UR10, 0x80, URZ ;  /* 0x000000800a127890 */ /* 0x000fe4000fffe03f */
[----:B------:R-:W-:Y:S01]  /*1780*/  UIADD3 UR11, UR8, 0x402, URZ ;  /* 0x00000402080b7890 */ /* 0x000fe2000fffe03f */
[----:B------:R-:W-:Y:S01]  /*1790*/  UMOV UR17, 0x40000040 ;  /* 0x4000004000117882 */ /* 0x000fe20000000000 */
[----:B------:R-:W-:-:S05]  /*17a0*/  UMOV UR19, 0x40000040 ;  /* 0x4000004000137882 */ /* 0x000fca0000000000 */
        /* <DEDUP_REMOVED lines=42> */
[----:B------:R-:W-:-:S02]  /*1a50*/  UMOV UR17, 0x40000040 ;  /* 0x4000004000117882 */ /* 0x000fc40000000000 */
[----:B------:R-:W-:Y:S03]  /*1a60*/  HGMMA.64x64x16.F32 R24, gdesc[UR16].tnspB, R24, gsb0 ;  /* 0x40e00000101879f0 */ /* 0x000fe60008000818 */
[----:B------:R-:W-:Y:S02]  /*1a70*/  WARPGROUP.DEPBAR.LE gsb0, 0x1 ;  /* 0x00008000000079c5 */ /* 0x000fe40000010100 */
[----:B------:R-:W-:Y:S05]  /*1a80*/  @!P2 BRA `(.L_x_20) ;  /* 0x000000000004a947 */ /* 0x000fea0003800000 */
[----:B------:R-:W-:Y:S01]  /*1a90*/  BPT.TRAP 0x1 ;  /* 0x000000040000795c */ /* 0x000fe20000300000 */
.L_x_20:
[----:B------:R-:W-:-:S13]  /*1aa0*/  ISETP.NE.AND P1, PT, R4, RZ, PT ;  /* 0x000000ff0400720c */ /* 0x000fda0003f25270 */
[----:B0-----:R-:W-:-:S05]  /*1ab0*/  @P1 LEA R7, R5, UR5, 0x3 ;  /* 0x0000000505071c11 */ /* 0x001fca000f8e18ff */
[----:B------:R-:W-:-:S05]  /*1ac0*/  @P1 VIADD R7, R7, 0x32028 ;  /* 0x0003202807071836 */ /* 0x000fca0000000000 */
[----:B------:R-:W-:-:S04]  /*1ad0*/  @P1 PRMT R7, R0, 0x654, R7 ;  /* 0x0000065400071816 */ /* 0x000fc80000000007 */
[----:B------:R0:W-:Y:S01]  /*1ae0*/  @P1 SYNCS.ARRIVE.TRANS64.RED.A1T0 RZ, [R7+URZ], RZ ;  /* 0x000000ff07ff19a7 */ /* 0x0001e2000810043f */
[----:B------:R-:W-:-:S13]  /*1af0*/  ISETP.GT.U32.AND P1, PT, R2, 0x1, PT ;  /* 0x000000010200780c */ /* 0x000fda0003f24070 */
[----:B0-----:R-:W-:Y:S05]  /*1b00*/  @P1 BRA `(.L_x_21) ;  /* 0x0000000000041947 */ /* 0x001fea0003800000 */
[----:B------:R-:W-:Y:S01]  /*1b10*/  BPT.TRAP 0x1 ;  /* 0x000000040000795c */ /* 0x000fe20000300000 */
.L_x_21:
[----:B------:R-:W-:Y:S01]  /*1b20*/  UIADD3 UR4, UR4, 0x1, URZ ;  /* 0x0000000104047890 */ /* 0x000fe2000fffe03f */
[----:B------:R-:W-:Y:S01]  /*1b30*/  ISETP.GT.AND P2, PT, R3, 0x1, PT ;  /* 0x000000010300780c */ /* 0x000fe20003f44270 */
[----:B------:R-:W-:Y:S02]  /*1b40*/  VIADD R5, R5, 0x1 ;  /* 0x0000000105057836 */ /* 0x000fe40000000000 */
[----:B------:R-:W-:Y:S01]  /*1b50*/  UISETP.NE.AND UP0, UPT, UR4, 0x5, UPT ;  /* 0x000000050400788c */ /* 0x000fe2000bf05270 */
[----:B------:R-:W-:Y:S02]  /*1b60*/  VIADD R3, R3, 0xffffffff ;  /* 0xffffffff03037836 */ /* 0x000fe40000000000 */
[C---:B------:R-:W-:Y:S01]  /*1b70*/  ISETP.NE.AND P1, PT, R5.reuse, 0x5, PT ;  /* 0x000000050500780c */ /* 0x040fe20003f25270 */
[----:B------:R-:W-:Y:S02]  /*1b80*/  USEL UR8, URZ, 0x1, UP0 ;  /* 0x000000013f087887 */ /* 0x000fe40008000000 */
[----:B------:R-:W-:Y:S01]  /*1b90*/  USEL UR4, UR4, URZ, UP0 ;  /* 0x0000003f04047287 */ /* 0x000fe20008000000 */
[----:B------:R-:W-:Y:S01]  /*1ba0*/  SEL R5, R5, RZ, P1 ;  /* 0x000000ff05057207 */ /* 0x000fe20000800000 */
[----:B------:R-:W-:-:S02]  /*1bb0*/  UPLOP3.LUT UP0, UPT, UPT, UPT, UPT, 0x80, 0x0 ;  /* 0x000000000000789c */ /* 0x000fc40003f0f070 */
[----:B------:R-:W-:Y:S01]  /*1bc0*/  LOP3.LUT R9, R9, UR8, RZ, 0x3c, !PT ;  /* 0x0000000809097c12 */ /* 0x000fe2000f8e3cff */
[----:B------:R-:W-:Y:S08]  /*1bd0*/  @P2 BRA `(.L_x_22) ;  /* 0xfffffff800542947 */ /* 0x000ff0000383ffff */
.L_x_17:
[----:B------:R-:W-:Y:S02]  /*1be0*/  WARPGROUP.DEPBAR.LE gsb0, 0x0 ;  /* 0x00008000000079c5 */ /* 0x000fe40000010000 */
[----:B------:R-:W-:Y:S05]  /*1bf0*/  @!P0 BRA `(.L_x_23) ;  /* 0x0000000000548947 */ /* 0x000fea0003800000 */
[----:B------:R-:W-:-:S04]  /*1c00*/  LOP3.LUT R3, R2, 0x1, RZ, 0xfc, !PT ;  /* 0x0000000102037812 */ /* 0x000fc800078efcff */
[----:B------:R-:W-:-:S13]  /*1c10*/  ISETP.NE.AND P0, PT, R3, 0x3, PT ;  /* 0x000000030300780c */ /* 0x000fda0003f05270 */
[----:B------:R-:W-:Y:S05]  /*1c20*/  @!P0 BRA `(.L_x_24) ;  /* 0x0000000000048947 */ /* 0x000fea0003800000 */
[----:B------:R-:W-:Y:S01]  /*1c30*/  BPT.TRAP 0x1 ;  /* 0x000000040000795c */ /* 0x000fe20000300000 */
.L_x_24:
[----:B------:R-:W-:Y:S01]  /*1c40*/  ISETP.NE.AND P0, PT, R4, RZ, PT ;  /* 0x000000ff0400720c */ /* 0x000fe20003f05270 */
[----:B------:R-:W-:Y:S01]  /*1c50*/  BSSY B0, `(.L_x_25) ;  /* 0x000000d000007945 */ /* 0x000fe20003800000 */
[----:B------:R-:W-:-:S11]  /*1c60*/  ISETP.GT.U32.AND P1, PT, R2, 0x1, PT ;  /* 0x000000010200780c */ /* 0x000fd60003f24070 */
[----:B------:R-:W-:Y:S05]  /*1c70*/  @!P0 BRA `(.L_x_26) ;  /* 0x0000000000288947 */ /* 0x000fea0003800000 */
[----:B------:R-:W0:Y:S01]  /*1c80*/  S2R R5, SR_CgaCtaId ;  /* 0x0000000000057919 */ /* 0x000e220000008800 */
[----:B------:R-:W-:Y:S01]  /*1c90*/  IMAD.WIDE.U32 R2, R6, -0x33333333, RZ ;  /* 0xcccccccd06027825 */ /* 0x000fe200078e00ff */
[----:B------:R-:W-:-:S04]  /*1ca0*/  MOV R2, 0x400 ;  /* 0x0000040000027802 */ /* 0x000fc80000000f00 */
[----:B------:R-:W-:-:S05]  /*1cb0*/  SHF.R.U32.HI R3, RZ, 0x2, R3 ;  /* 0x00000002ff037819 */ /* 0x000fca0000011603 */
[----:B------:R-:W-:Y:S01]  /*1cc0*/  IMAD R6, R3, -0x5, R6 ;  /* 0xfffffffb03067824 */ /* 0x000fe200078e0206 */
[----:B0-----:R-:W-:-:S05]  /*1cd0*/  LEA R5, R5, R2, 0x18 ;  /* 0x0000000205057211 */ /* 0x001fca00078ec0ff */
[----:B------:R-:W-:-:S04]  /*1ce0*/  IMAD R6, R6, 0x8, R5 ;  /* 0x0000000806067824 */ /* 0x000fc800078e0205 */
[----:B------:R-:W-:-:S05]  /*1cf0*/  VIADD R3, R6, 0x32028 ;  /* 0x0003202806037836 */ /* 0x000fca0000000000 */
[----:B------:R-:W-:-:S04]  /*1d00*/  PRMT R3, R0, 0x654, R3 ;  /* 0x0000065400037816 */ /* 0x000fc80000000003 */
[----:B------:R0:W-:Y:S03]  /*1d10*/  SYNCS.ARRIVE.TRANS64.RED.A1T0 RZ, [R3+URZ], RZ ;  /* 0x000000ff03ff79a7 */ /* 0x0001e6000810043f */
.L_x_26:
[----:B------:R-:W-:Y:S05]  /*1d20*/  BSYNC B0 ;  /* 0x0000000000007941 */ /* 0x000fea0003800000 */
.L_x_25:
[----:B------:R-:W-:Y:S05]  /*1d30*/  @P1 BRA `(.L_x_23) ;  /* 0x0000000000041947 */ /* 0x000fea0003800000 */
[----:B------:R-:W-:Y:S01]  /*1d40*/  BPT.TRAP 0x1 ;  /* 0x000000040000795c */ /* 0x000fe20000300000 */
.L_x_23:
[----:B------:R-:W0:Y:S01]  /*1d50*/  S2R R0, SR_TID.X ;  /* 0x0000000000007919 */ /* 0x000e220000002100 */
[----:B------:R-:W-:Y:S01]  /*1d60*/  ULDC.64 UR4, c[0x0][0x280] ;  /* 0x0000a00000047ab9 */ /* 0x000fe20000000a00 */
[----:B------:R-:W1:Y:S01]  /*1d70*/  S2R R2, SR_CTAID.Y ;  /* 0x0000000000027919 */ /* 0x000e620000002600 */
[----:B------:R-:W2:Y:S01]  /*1d80*/  S2R R9, SR_CTAID.X ;  /* 0x0000000000097919 */ /* 0x000ea20000002500 */
[----:B0-----:R-:W-:-:S04]  /*1d90*/  SHF.R.S32.HI R3, RZ, 0x1f, R0 ;  /* 0x0000001fff037819 */ /* 0x001fc80000011400 */
[----:B------:R-:W-:-:S04]  /*1da0*/  LEA.HI R3, R3, R0, RZ, 0x7 ;  /* 0x0000000003037211 */ /* 0x000fc800078f38ff */
[----:B------:R-:W-:Y:S01]  /*1db0*/  LOP3.LUT R3, R3, 0xffffff80, RZ, 0xc0, !PT ;  /* 0xffffff8003037812 */ /* 0x000fe200078ec0ff */
[----:B--2---:R-:W-:-:S04]  /*1dc0*/  IMAD.SHL.U32 R6, R9, 0x100, RZ ;  /* 0x0000010009067824 */ /* 0x004fc800078e00ff */
[----:B------:R-:W-:Y:S02]  /*1dd0*/  IMAD.IADD R8, R0, 0x1, -R3 ;  /* 0x0000000100087824 */ /* 0x000fe400078e0a03 */
[----:B-1----:R-:W-:-:S03]  /*1de0*/  IMAD.SHL.U32 R0, R2, 0x40, RZ ;  /* 0x0000004002007824 */ /* 0x002fc600078e00ff */
[----:B------:R-:W-:Y:S02]  /*1df0*/  SHF.R.S32.HI R7, RZ, 0x1f, R8 ;  /* 0x0000001fff077819 */ /* 0x000fe40000011408 */
[----:B------:R-:W-:Y:S02]  /*1e00*/  ISETP.GE.AND P0, PT, R0, UR5, PT ;  /* 0x0000000500007c0c */ /* 0x000fe4000bf06270 */
[----:B------:R-:W-:Y:S02]  /*1e10*/  LEA.HI R2, R7, R8, RZ, 0x2 ;  /* 0x0000000807027211 */ /* 0x000fe400078f10ff */
[----:B------:R-:W-:Y:S02]  /*1e20*/  ISETP.GE.OR P0, PT, R6, UR4, P0 ;  /* 0x0000000406007c0c */ /* 0x000fe40008706670 */
[--C-:B------:R-:W-:Y:S02]  /*1e30*/  SHF.R.S32.HI R4, RZ, 0x2, R2.reuse ;  /* 0x00000002ff047819 */ /* 0x100fe40000011402 */
[----:B------:R-:W-:-:S04]  /*1e40*/  SHF.R.S32.HI R3, RZ, 0x1f, R2 ;  /* 0x0000001fff037819 */ /* 0x000fc80000011402 */
[----:B------:R-:W-:-:S04]  /*1e50*/  LEA.HI R3, R3, R4, RZ, 0x3 ;  /* 0x0000000403037211 */ /* 0x000fc800078f18ff */
[----:B------:R-:W-:Y:S01]  /*1e60*/  LOP3.LUT R5, R3, 0xfffffff8, RZ, 0xc0, !PT ;  /* 0xfffffff803057812 */ /* 0x000fe200078ec0ff */
[----:B------:R-:W-:Y:S06]  /*1e70*/  @P0 EXIT ;  /* 0x000000000000094d */ /* 0x000fec0003800000 */
[----:B------:R-:W0:Y:S01]  /*1e80*/  LDC.64 R12, c[0x0][0x5d0] ;  /* 0x00017400ff0c7b82 */ /* 0x000e220000000a00 */
[----:B------:R-:W-:Y:S01]  /*1e90*/  LOP3.LUT R3, R2, 0x7ffffffc, RZ, 0xc0, !PT ;  /* 0x7ffffffc02037812 */ /* 0x000fe200078ec0ff */
[----:B------:R-:W-:Y:S01]  /*1ea0*/  IMAD.IADD R2, R4, 0x1, -R5 ;  /* 0x0000000104027824 */ /* 0x000fe200078e0a05 */
[----:B------:R-:W-:Y:S02]  /*1eb0*/  LEA.HI R5, R7, R8, RZ, 0x5 ;  /* 0x0000000807057211 */ /* 0x000fe400078f28ff */
[----:B----45:R-:W-:Y:S01]  /*1ec0*/  FSETP.NEU.AND P1, PT, R14, RZ, PT ;  /* 0x000000ff0e00720b */ /* 0x030fe20003f2d000 */
[----:B------:R-:W-:Y:S01]  /*1ed0*/  IMAD.IADD R4, R8, 0x1, -R3 ;  /* 0x0000000108047824 */ /* 0x000fe200078e0a03 */
[----:B------:R-:W-:Y:S02]  /*1ee0*/  SHF.R.S32.HI R3, RZ, 0x1f, R2 ;  /* 0x0000001fff037819 */ /* 0x000fe40000011402 */
[----:B---3--:R-:W-:Y:S01]  /*1ef0*/  SHF.R.S32.HI R15, RZ, 0x5, R5 ;  /* 0x00000005ff0f7819 */ /* 0x008fe20000011405 */
[----:B------:R-:W-:-:S02]  /*1f00*/  IMAD.SHL.U32 R5, R4, 0x2, RZ ;  /* 0x0000000204057824 */ /* 0x000fc400078e00ff */
[----:B------:R-:W-:-:S03]  /*1f10*/  IMAD.WIDE R8, R9, 0x100, R2 ;  /* 0x0000010009087825 */ /* 0x000fc600078e0202 */
[----:B------:R-:W-:Y:S01]  /*1f20*/  SHF.R.S32.HI R7, RZ, 0x1f, R5 ;  /* 0x0000001fff077819 */ /* 0x000fe20000011405 */
[C---:B------:R-:W-:Y:S01]  /*1f30*/  IMAD R3, R15.reuse, -0x10, -R6 ;  /* 0xfffffff00f037824 */ /* 0x040fe200078e0a06 */
[C---:B------:R-:W-:Y:S01]  /*1f40*/  IADD3 R6, P0, R0.reuse, R5, RZ ;  /* 0x0000000500067210 */ /* 0x040fe20007f1e0ff */
[----:B------:R-:W-:Y:S01]  /*1f50*/  IMAD.WIDE R8, R15, 0x10, R8 ;  /* 0x000000100f087825 */ /* 0x000fe200078e0208 */
[----:B------:R-:W-:Y:S02]  /*1f60*/  IADD3 R10, -R5, UR5, -R0 ;  /* 0x00000005050a7c10 */ /* 0x000fe4000fffe900 */
[----:B------:R-:W-:Y:S02]  /*1f70*/  LEA.HI.X.SX32 R7, R0, R7, 0x1, P0 ;  /* 0x0000000700077211 */ /* 0x000fe400000f0eff */
[----:B------:R-:W-:Y:S01]  /*1f80*/  IADD3 R0, R3, UR4, -R2 ;  /* 0x0000000403007c10 */ /* 0x000fe2000fffe802 */
[-C--:B0-----:R-:W-:Y:S01]  /*1f90*/  IMAD R2, R9, R12.reuse, RZ ;  /* 0x0000000c09027224 */ /* 0x081fe200078e02ff */
[----:B------:R-:W-:Y:S01]  /*1fa0*/  ISETP.GT.AND P3, PT, R10, RZ, PT ;  /* 0x000000ff0a00720c */ /* 0x000fe20003f64270 */
[----:B------:R-:W-:Y:S01]  /*1fb0*/  IMAD.WIDE.U32 R18, R8, R12, R6 ;  /* 0x0000000c08127225 */ /* 0x000fe200078e0006 */
[----:B------:R-:W-:-:S02]  /*1fc0*/  SHF.L.U64.HI R15, R12, 0x3, R13 ;  /* 0x000000030c0f7819 */ /* 0x000fc4000001020d */
[----:B------:R-:W-:Y:S01]  /*1fd0*/  P2R R3, PR, RZ, 0x8 ;  /* 0x00000008ff037803 */ /* 0x000fe20000000000 */
[----:B------:R-:W-:Y:S01]  /*1fe0*/  IMAD R21, R8, R13, R2 ;  /* 0x0000000d08157224 */ /* 0x000fe200078e0202 */
[----:B------:R-:W-:Y:S01]  /*1ff0*/  ISETP.GT.AND P0, PT, R0, RZ, P3 ;  /* 0x000000ff0000720c */ /* 0x000fe20001f04270 */
[----:B------:R-:W-:Y:S02]  /*2000*/  IMAD.SHL.U32 R16, R12, 0x8, RZ ;  /* 0x000000080c107824 */ /* 0x000fe400078e00ff */
[----:B------:R-:W-:Y:S01]  /*2010*/  IMAD.IADD R21, R19, 0x1, R21 ;  /* 0x0000000113157824 */ /* 0x000fe200078e0215 */
[----:B------:R-:W-:Y:S09]  /*2020*/  @!P1 BRA `(.L_x_27) ;  /* 0x0000006c00cc9947 */ /* 0x000ff20003800000 */
[----:B------:R-:W-:Y:S01]  /*2030*/  ULDC.64 UR4, c[0x0][0x5b0] ;  /* 0x00016c0000047ab9 */ /* 0x000fe20000000a00 */
[----:B------:R-:W-:Y:S01]  /*2040*/  ULDC.64 UR8, c[0x0][0x5a8] ;  /* 0x00016a0000087ab9 */ /* 0x000fe20000000a00 */
[----:B------:R-:W-:Y:S01]  /*2050*/  IMAD R17, R9, UR4, RZ ;  /* 0x0000000409117c24 */ /* 0x000fe2000f8e02ff */
[----:B------:R-:W-:Y:S01]  /*2060*/  ULDC.64 UR6, c[0x0][0x5c8] ;  /* 0x0001720000067ab9 */ /* 0x000fe20000000a00 */
[----:B------:R-:W-:-:S04]  /*2070*/  IMAD.WIDE.U32 R2, R8, UR4, R6 ;  /* 0x0000000408027c25 */ /* 0x000fc8000f8e0006 */
[----:B------:R-:W-:Y:S01]  /*2080*/  IMAD R17, R8, UR5, R17 ;  /* 0x0000000508117c24 */ /* 0x000fe2000f8e0211 */
[----:B------:R-:W-:-:S03]  /*2090*/  LEA R4, P1, R2, UR8, 0x1 ;  /* 0x0000000802047c11 */ /* 0x000fc6000f8208ff */
[----:B------:R-:W-:-:S05]  /*20a0*/  IMAD.IADD R3, R3, 0x1, R17 ;  /* 0x0000000103037824 */ /* 0x000fca00078e0211 */
[----:B------:R-:W-:-:S05]  /*20b0*/  LEA.HI.X R5, R2, UR9, R3, 0x1, P1 ;  /* 0x0000000902057c11 */ /* 0x000fca00088f0c03 */
[----:B------:R-:W2:Y:S01]  /*20c0*/  @P0 LDG.E.LTC128B.U16 R19, desc[UR12][R4.64] ;  /* 0x0000000c04130981 */ /* 0x000ea2000c1e1520 */
[----:B------:R-:W-:Y:S01]  /*20d0*/  ISETP.GT.AND P6, PT, R10, 0x1, PT ;  /* 0x000000010a00780c */ /* 0x000fe20003fc4270 */
[----:B------:R-:W-:Y:S01]  /*20e0*/  BSSY B0, `(.L_x_28) ;  /* 0x000000e000007945 */ /* 0x000fe20003800000 */
[----:B------:R-:W-:Y:S02]  /*20f0*/  LEA R2, P2, R18, UR6, 0x1 ;  /* 0x0000000612027c11 */ /* 0x000fe4000f8408ff */
[----:B------:R-:W-:Y:S01]  /*2100*/  ISETP.GT.AND P1, PT, R0, RZ, P6 ;  /* 0x000000ff0000720c */ /* 0x000fe20003724270 */
[----:B--2---:R-:W-:-:S05]  /*2110*/  HADD2.F32 R3, -RZ, R19.H0_H0 ;  /* 0x20000013ff037230 */ /* 0x004fca0000004100 */
[----:B------:R-:W-:-:S04]  /*2120*/  FMUL R3, R3, R14 ;  /* 0x0000000e03037220 */ /* 0x000fc80000400000 */
[----:B------:R-:W-:-:S05]  /*2130*/  FFMA R3, R120, R11, R3 ;  /* 0x0000000b78037223 */ /* 0x000fca0000000003 */
[----:B------:R-:W-:Y:S02]  /*2140*/  F2FP.F16.F32.PACK_AB R20, RZ, R3 ;  /* 0x00000003ff14723e */ /* 0x000fe400000000ff */
[----:B------:R-:W-:Y:S02]  /*2150*/  P2R R3, PR, RZ, 0x40 ;  /* 0x00000040ff037803 */ /* 0x000fe40000000000 */
[----:B------:R-:W-:Y:S02]  /*2160*/  LEA.HI.X R3, R18, UR7, R21, 0x1, P2 ;  /* 0x0000000712037c11 */ /* 0x000fe400090f0c15 */
[----:B------:R-:W-:Y:S02]  /*2170*/  PRMT R18, R20, 0x7610, R18 ;  /* 0x0000761014127816 */ /* 0x000fe40000000012 */
[----:B------:R-:W-:-:S03]  /*2180*/  PRMT R20, R19, 0x7610, R20 ;  /* 0x0000761013147816 */ /* 0x000fc60000000014 */
[----:B------:R0:W-:Y:S01]  /*2190*/  @P0 STG.E.U16 desc[UR12][R2.64], R18 ;  /* 0x0000001202000986 */ /* 0x0001e2000c10150c */
[----:B------:R-:W-:Y:S05]  /*21a0*/  @!P1 BRA `(.L_x_29) ;  /* 0x0000000000049947 */ /* 0x000fea0003800000 */
[----:B------:R1:W5:Y:S02]  /*21b0*/  LDG.E.LTC128B.U16 R20, desc[UR12][R4.64+0x2] ;  /* 0x0000020c04147981 */ /* 0x000364000c1e1520 */
.L_x_29:
[----:B------:R-:W-:Y:S05]  /*21c0*/  BSYNC B0 ;  /* 0x0000000000007941 */ /* 0x000fea0003800000 */
.L_x_28:
[----:B------:R-:W-:Y:S01]  /*21d0*/  USHF.L.U32 UR6, UR4, 0x3, URZ ;  /* 0x0000000304067899 */ /* 0x000fe2000800063f */
[----:B-----5:R-:W-:Y:S01]  /*21e0*/  HADD2.F32 R9, -RZ, R20.H0_H0 ;  /* 0x20000014ff097230 */ /* 0x020fe20000004100 */
[----:B------:R-:W-:Y:S01]  /*21f0*/  USHF.L.U64.HI UR7, UR4, 0x3, UR5 ;  /* 0x0000000304077899 */ /* 0x000fe20008010205 */
[----:B------:R-:W-:-:S03]  /*2200*/  ISETP.GT.AND P0, PT, R0, 0x8, P3 ;  /* 0x000000080000780c */ /* 0x000fc60001f04270 */
[----:B0-----:R-:W-:Y:S02]  /*2210*/  IMAD.U32 R18, RZ, RZ, UR6 ;  /* 0x00000006ff127e24 */ /* 0x001fe4000f8e00ff */
[----:B------:R-:W-:Y:S01]  /*2220*/  FMUL R22, R9, R14 ;  /* 0x0000000e09167220 */ /* 0x000fe20000400000 */
[----:B------:R-:W-:-:S03]  /*2230*/  IMAD.U32 R19, RZ, RZ, UR7 ;  /* 0x00000007ff137e24 */ /* 0x000fc6000f8e00ff */
[----:B------:R-:W-:Y:S01]  /*2240*/  FFMA R22, R121, R11, R22 ;  /* 0x0000000b79167223 */ /* 0x000fe20000000016 */
[----:B------:R-:W-:-:S04]  /*2250*/  IMAD.WIDE.U32 R8, R8, UR4, R18 ;  /* 0x0000000408087c25 */ /* 0x000fc8000f8e0012 */
[----:B------:R-:W-:Y:S02]  /*2260*/  F2FP.F16.F32.PACK_AB R22, RZ, R22 ;  /* 0x00000016ff16723e */ /* 0x000fe400000000ff */
[----:B------:R-:W-:-:S03]  /*2270*/  IADD3 R6, P2, R6, R8, RZ ;  /* 0x0000000806067210 */ /* 0x000fc60007f5e0ff */
[----:B------:R0:W-:Y:S01]  /*2280*/  @P1 STG.E.U16 desc[UR12][R2.64+0x2], R22 ;  /* 0x0000021602001986 */ /* 0x0001e2000c10150c */
[----:B------:R-:W-:Y:S02]  /*2290*/  IADD3.X R7, R7, R17, R9, P2, !PT ;  /* 0x0000001107077210 */ /* 0x000fe400017fe409 */
[----:B------:R-:W-:-:S04]  /*22a0*/  LEA R8, P2, R6, UR8, 0x1 ;  /* 0x0000000806087c11 */ /* 0x000fc8000f8408ff */
[----:B------:R-:W-:-:S05]  /*22b0*/  LEA.HI.X R9, R6, UR9, R7, 0x1, P2 ;  /* 0x0000000906097c11 */ /* 0x000fca00090f0c07 */
[----:B------:R-:W2:Y:S01]  /*22c0*/  @P0 LDG.E.LTC128B.U16 R20, desc[UR12][R8.64] ;  /* 0x0000000c08140981 */ /* 0x000ea2000c1e1520 */
[C---:B------:R-:W-:Y:S01]  /*22d0*/  SHF.L.U64.HI R15, R16.reuse, 0x1, R15 ;  /* 0x00000001100f7819 */ /* 0x040fe2000001020f */
[----:B------:R-:W-:Y:S01]  /*22e0*/  BSSY B0, `(.L_x_30) ;  /* 0x000000b000007945 */ /* 0x000fe20003800000 */
[----:B------:R-:W-:Y:S02]  /*22f0*/  LEA R6, P2, R16, R2, 0x1 ;  /* 0x0000000210067211 */ /* 0x000fe400078408ff */
[----:B------:R-:W-:Y:S01]  /*2300*/  ISETP.GT.AND P1, PT, R0, 0x8, P6 ;  /* 0x000000080000780c */ /* 0x000fe20003724270 */
[----:B--2---:R-:W-:-:S05]  /*2310*/  HADD2.F32 R7, -RZ, R20.H0_H0 ;  /* 0x20000014ff077230 */ /* 0x004fca0000004100 */
[----:B------:R-:W-:-:S04]  /*2320*/  FMUL R7, R7, R14 ;  /* 0x0000000e07077220 */ /* 0x000fc80000400000 */
[----:B------:R-:W-:-:S05]  /*2330*/  FFMA R7, R122, R11, R7 ;  /* 0x0000000b7a077223 */ /* 0x000fca0000000007 */
[----:B------:R-:W-:Y:S01]  /*2340*/  F2FP.F16.F32.PACK_AB R16, RZ, R7 ;  /* 0x00000007ff10723e */ /* 0x000fe200000000ff */
[----:B------:R-:W-:-:S05]  /*2350*/  IMAD.X R7, R15, 0x1, R3, P2 ;  /* 0x000000010f077824 */ /* 0x000fca00010e0603 */
[----:B------:R0:W-:Y:S01]  /*2360*/  @P0 STG.E.U16 desc[UR12][R6.64], R16 ;  /* 0x0000001006000986 */ /* 0x0001e2000c10150c */
[----:B------:R-:W-:Y:S05]  /*2370*/  @!P1 BRA `(.L_x_31) ;  /* 0x0000000000049947 */ /* 0x000fea0003800000 */
[----:B------:R2:W5:Y:S02]  /*2380*/  LDG.E.LTC128B.U16 R20, desc[UR12][R8.64+0x2] ;  /* 0x0000020c08147981 */ /* 0x000564000c1e1520 */
.L_x_31:
[----:B------:R-:W-:Y:S05]  /*2390*/  BSYNC B0 ;  /* 0x0000000000007941 */ /* 0x000fea0003800000 */
.L_x_30:
[----:B-----5:R-:W-:Y:S01]  /*23a0*/  HADD2.F32 R15, -RZ, R20.H0_H0 ;  /* 0x20000014ff0f7230 */ /* 0x020fe20000004100 */
[----:B------:R-:W-:Y:S01]  /*23b0*/  ISETP.GT.AND P3, PT, R10, 0x8, PT ;  /* 0x000000080a00780c */ /* 0x000fe20003f64270 */
[----:B------:R-:W-:Y:S03]  /*23c0*/  BSSY B0, `(.L_x_32) ;  /* 0x0000009000007945 */ /* 0x000fe60003800000 */
[----:B0-----:R-:W-:Y:S01]  /*23d0*/  FMUL R16, R15, R14 ;  /* 0x0000000e0f107220 */ /* 0x001fe20000400000 */
[----:B------:R-:W-:Y:S02]  /*23e0*/  ISETP.GT.AND P0, PT, R0, RZ, P3 ;  /* 0x000000ff0000720c */ /* 0x000fe40001f04270 */
[----:B------:R-:W-:Y:S01]  /*23f0*/  P2R R15, PR, RZ, 0x8 ;  /* 0x00000008ff0f7803 */ /* 0x000fe20000000000 */
[----:B------:R-:W-:-:S05]  /*2400*/  FFMA R16, R123, R11, R16 ;  /* 0x0000000b7b107223 */ /* 0x000fca0000000010 */
[----:B------:R-:W-:-:S05]  /*2410*/  F2FP.F16.F32.PACK_AB R16, RZ, R16 ;  /* 0x00000010ff10723e */ /* 0x000fca00000000ff */
[----:B------:R0:W-:Y:S01]  /*2420*/  @P1 STG.E.U16 desc[UR12][R6.64+0x2], R16 ;  /* 0x0000021006001986 */ /* 0x0001e2000c10150c */
[----:B------:R-:W-:Y:S05]  /*2430*/  @!P0 BRA `(.L_x_33) ;  /* 0x0000000000048947 */ /* 0x000fea0003800000 */
[----:B------:R3:W5:Y:S02]  /*2440*/  LDG.E.LTC128B.U16 R20, desc[UR12][R4.64+0x10] ;  /* 0x0000100c04147981 */ /* 0x000764000c1e1520 */
.L_x_33:
[----:B------:R-:W-:Y:S05]  /*2450*/  BSYNC B0 ;  /* 0x0000000000007941 */ /* 0x000fea0003800000 */
.L_x_32:
[----:B-----5:R-:W-:Y:S01]  /*2460*/  HADD2.F32 R15, -RZ, R20.H0_H0 ;  /* 0x20000014ff0f7230 */ /* 0x020fe20000004100 */
[----:B------:R-:W-:Y:S01]  /*2470*/  ISETP.GT.AND P2, PT, R10, 0x9, PT ;  /* 0x000000090a00780c */ /* 0x000fe20003f44270 */
[----:B------:R-:W-:Y:S03]  /*2480*/  BSSY B0, `(.L_x_34) ;  /* 0x0000009000007945 */ /* 0x000fe60003800000 */
[----:B------:R-:W-:Y:S01]  /*2490*/  FMUL R15, R15, R14 ;  /* 0x0000000e0f0f7220 */ /* 0x000fe20000400000 */
[----:B------:R-:W-:Y:S02]  /*24a0*/  ISETP.GT.AND P1, PT, R0, RZ, P2 ;  /* 0x000000ff0000720c */ /* 0x000fe40001724270 */
[----:B0-----:R-:W-:Y:S01]  /*24b0*/  P2R R16, PR, RZ, 0x4 ;  /* 0x00000004ff107803 */ /* 0x001fe20000000000 */
[----:B------:R-:W-:-:S05]  /*24c0*/  FFMA R15, R124, R11, R15 ;  /* 0x0000000b7c0f7223 */ /* 0x000fca000000000f */
[----:B------:R-:W-:-:S05]  /*24d0*/  F2FP.F16.F32.PACK_AB R15, RZ, R15 ;  /* 0x0000000fff0f723e */ /* 0x000fca00000000ff */
[----:B------:R0:W-:Y:S01]  /*24e0*/  @P0 STG.E.U16 desc[UR12][R2.64+0x10], R15 ;  /* 0x0000100f02000986 */ /* 0x0001e2000c10150c */
[----:B------:R-:W-:Y:S05]  /*24f0*/  @!P1 BRA `(.L_x_35) ;  /* 0x0000000000049947 */ /* 0x000fea0003800000 */
[----:B------:R4:W5:Y:S02]  /*2500*/  LDG.E.LTC128B.U16 R20, desc[UR12][R4.64+0x12] ;  /* 0x0000120c04147981 */ /* 0x000964000c1e1520 */
.L_x_35:
[----:B------:R-:W-:Y:S05]  /*2510*/  BSYNC B0 ;  /* 0x0000000000007941 */ /* 0x000fea0003800000 */
.L_x_34:
[----:B0----5:R-:W-:Y:S01]  /*2520*/  HADD2.F32 R15, -RZ, R20.H0_H0 ;  /* 0x20000014ff0f7230 */ /* 0x021fe20000004100 */
[----:B------:R-:W-:Y:S01]  /*2530*/  ISETP.GT.AND P0, PT, R0, 0x8, P3 ;  /* 0x000000080000780c */ /* 0x000fe20001f04270 */
[----:B------:R-:W-:Y:S03]  /*2540*/  BSSY B0, `(.L_x_36) ;  /* 0x0000007000007945 */ /* 0x000fe60003800000 */
[----:B------:R-:W-:-:S04]  /*2550*/  FMUL R16, R15, R14 ;  /* 0x0000000e0f107220 */ /* 0x000fc80000400000 */
[----:B------:R-:W-:-:S05]  /*2560*/  FFMA R16, R125, R11, R16 ;  /* 0x0000000b7d107223 */ /* 0x000fca0000000010 */
[----:B------:R-:W-:-:S05]  /*2570*/  F2FP.F16.F32.PACK_AB R16, RZ, R16 ;  /* 0x00000010ff10723e */ /* 0x000fca00000000ff */
[----:B------:R0:W-:Y:S01]  /*2580*/  @P1 STG.E.U16 desc[UR12][R2.64+0x12], R16 ;  /* 0x0000121002001986 */ /* 0x0001e2000c10150c */
[----:B------:R-:W-:Y:S05]  /*2590*/  @!P0 BRA `(.L_x_37) ;  /* 0x0000000000048947 */ /* 0x000fea0003800000 */
[----:B------:R0:W5:Y:S02]  /*25a0*/  LDG.E.LTC128B.U16 R20, desc[UR12][R8.64+0x10] ;  /* 0x0000100c08147981 */ /* 0x000164000c1e1520 */
.L_x_37:
[----:B------:R-:W-:Y:S05]  /*25b0*/  BSYNC B0 ;  /* 0x0000000000007941 */ /* 0x000fea0003800000 */
.L_x_36:
[----:B-----5:R-:W-:Y:S01]  /*25c0*/  HADD2.F32 R15, -RZ, R20.H0_H0 ;  /* 0x20000014ff0f7230 */ /* 0x020fe20000004100 */
        /* <DEDUP_REMOVED lines=8> */
.L_x_39:
[----:B------:R-:W-:Y:S05]  /*2650*/  BSYNC B0 ;  /* 0x0000000000007941 */ /* 0x000fea0003800000 */
.L_x_38:
[----:B0----5:R-:W-:Y:S01]  /*2660*/  HADD2.F32 R15, -RZ, R20.H0_H0 ;  /* 0x20000014ff0f7230 */ /* 0x021fe20000004100 */
[----:B------:R-:W-:Y:S01]  /*2670*/  ISETP.GT.AND P2, PT, R10, 0x10, PT ;  /* 0x000000100a00780c */ /* 0x000fe20003f44270 */
[----:B------:R-:W-:Y:S03]  /*2680*/  BSSY B0, `(.L_x_40) ;  /* 0x0000009000007945 */ /* 0x000fe60003800000 */
[----:B------:R-:W-:Y:S01]  /*2690*/  FMUL R16, R15, R14 ;  /* 0x0000000e0f107220 */ /* 0x000fe20000400000 */
[----:B------:R-:W-:Y:S02]  /*26a0*/  ISETP.GT.AND P0, PT, R0, RZ, P2 ;  /* 0x000000ff0000720c */ /* 0x000fe40001704270 */
[----:B------:R-:W-:Y:S01]  /*26b0*/  P2R R15, PR, RZ, 0x4 ;  /* 0x00000004ff0f7803 */ /* 0x000fe20000000000 */
[----:B------:R-:W-:-:S05]  /*26c0*/  FFMA R16, R127, R11, R16 ;  /* 0x0000000b7f107223 */ /* 0x000fca0000000010 */
[----:B------:R-:W-:-:S05]  /*26d0*/  F2FP.F16.F32.PACK_AB R16, RZ, R16 ;  /* 0x00000010ff10723e */ /* 0x000fca00000000ff */
[----:B------:R0:W-:Y:S01]  /*26e0*/  @P1 STG.E.U16 desc[UR12][R6.64+0x12], R16 ;  /* 0x0000121006001986 */ /* 0x0001e2000c10150c */
[----:B------:R-:W-:Y:S05]  /*26f0*/  @!P0 BRA `(.L_x_41) ;  /* 0x0000000000048947 */ /* 0x000fea0003800000 */
[----:B------:R0:W5:Y:S02]  /*2700*/  LDG.E.LTC128B.U16 R20, desc[UR12][R4.64+0x20] ;  /* 0x0000200c04147981 */ /* 0x000164000c1e1520 */
.L_x_41:
[----:B------:R-:W-:Y:S05]  /*2710*/  BSYNC B0 ;  /* 0x0000000000007941 */ /* 0x000fea0003800000 */
.L_x_40:
[----:B-----5:R-:W-:Y:S01]  /*2720*/  HADD2.F32 R15, -RZ, R20.H0_H0 ;  /* 0x20000014ff0f7230 */ /* 0x020fe20000004100 */
[----:B------:R-:W-:Y:S01]  /*2730*/  ISETP.GT.AND P1, PT, R10, 0x11, PT ;  /* 0x000000110a00780c */ /* 0x000fe20003f24270 */
[----:B------:R-:W-:Y:S03]  /*2740*/  BSSY B0, `(.L_x_42) ;  /* 0x0000009000007945 */ /* 0x000fe60003800000 */
[----:B------:R-:W-:-:S04]  /*2750*/  FMUL R15, R15, R14 ;  /* 0x0000000e0f0f7220 */ /* 0x000fc80000400000 */
[----:B------:R-:W-:-:S05]  /*2760*/  FFMA R15, R128, R11, R15 ;  /* 0x0000000b800f7223 */ /* 0x000fca000000000f */
[----:B------:R-:W-:-:S05]  /*2770*/  F2FP.F16.F32.PACK_AB R15, RZ, R15 ;  /* 0x0000000fff0f723e */ /* 0x000fca00000000ff */
[----:B------:R1:W-:Y:S01]  /*2780*/  @P0 STG.E.U16 desc[UR12][R2.64+0x20], R15 ;  /* 0x0000200f02000986 */ /* 0x0003e2000c10150c */
[----:B------:R-:W-:Y:S02]  /*2790*/  ISETP.GT.AND P0, PT, R0, RZ, P1 ;  /* 0x000000ff0000720c */ /* 0x000fe40000f04270 */
[----:B-1----:R-:W-:-:S11]  /*27a0*/  P2R R15, PR, RZ, 0x2 ;  /* 0x00000002ff0f7803 */ /* 0x002fd60000000000 */
[----:B------:R-:W-:Y:S05]  /*27b0*/  @!P0 BRA `(.L_x_43) ;  /* 0x0000000000048947 */ /* 0x000fea0003800000 */
[----:B------:R1:W5:Y:S02]  /*27c0*/  LDG.E.LTC128B.U16 R20, desc[UR12][R4.64+0x22] ;  /* 0x0000220c04147981 */ /* 0x000364000c1e1520 */
.L_x_43:
[----:B------:R-:W-:Y:S05]  /*27d0*/  BSYNC B0 ;  /* 0x0000000000007941 */ /* 0x000fea0003800000 */
.L_x_42:
[----:B-----5:R-:W-:Y:S01]  /*27e0*/  HADD2.F32 R15, -RZ, R20.H0_H0 ;  /* 0x20000014ff0f7230 */ /* 0x020fe20000004100 */
[----:B------:R-:W-:Y:S04]  /*27f0*/  BSSY B0, `(.L_x_44) ;  /* 0x0000008000007945 */ /* 0x000fe80003800000 */
[----:B0-----:R-:W-:-:S04]  /*2800*/  FMUL R16, R15, R14 ;  /* 0x0000000e0f107220 */ /* 0x001fc80000400000 */
[----:B------:R-:W-:-:S05]  /*2810*/  FFMA R16, R129, R11, R16 ;  /* 0x0000000b81107223 */ /* 0x000fca0000000010 */
[----:B------:R-:W-:-:S05]  /*2820*/  F2FP.F16.F32.PACK_AB R16, RZ, R16 ;  /* 0x00000010ff10723e */ /* 0x000fca00000000ff */
[----:B------:R0:W-:Y:S01]  /*2830*/  @P0 STG.E.U16 desc[UR12][R2.64+0x22], R16 ;  /* 0x0000221002000986 */ /* 0x0001e2000c10150c */
[----:B------:R-:W-:-:S13]  /*2840*/  ISETP.GT.AND P0, PT, R0, 0x8, P2 ;  /* 0x000000080000780c */ /* 0x000fda0001704270 */
[----:B0-----:R-:W-:Y:S05]  /*2850*/  @!P0 BRA `(.L_x_45) ;  /* 0x0000000000048947 */ /* 0x001fea0003800000 */
[----:B------:R0:W5:Y:S02]  /*2860*/  LDG.E.LTC128B.U16 R20, desc[UR12][R8.64+0x20] ;  /* 0x0000200c08147981 */ /* 0x000164000c1e1520 */
.L_x_45:
[----:B------:R-:W-:Y:S05]  /*2870*/  BSYNC B0 ;  /* 0x0000000000007941 */ /* 0x000fea0003800000 */
.L_x_44:
[----:B-----5:R-:W-:Y:S01]  /*2880*/  HADD2.F32 R15, -RZ, R20.H0_H0 ;  /* 0x20000014ff0f7230 */ /* 0x020fe20000004100 */
[----:B------:R-:W-:Y:S04]  /*2890*/  BSSY B0, `(.L_x_46) ;  /* 0x0000008000007945 */ /* 0x000fe80003800000 */
[----:B------:R-:W-:-:S04]  /*28a0*/  FMUL R15, R15, R14 ;  /* 0x0000000e0f0f7220 */ /* 0x000fc80000400000 */
[----:B------:R-:W-:-:S05]  /*28b0*/  FFMA R15, R130, R11, R15 ;  /* 0x0000000b820f7223 */ /* 0x000fca000000000f */
[----:B------:R-:W-:-:S05]  /*28c0*/  F2FP.F16.F32.PACK_AB R15, RZ, R15 ;  /* 0x0000000fff0f723e */ /* 0x000fca00000000ff */
[----:B------:R0:W-:Y:S01]  /*28d0*/  @P0 STG.E.U16 desc[UR12][R6.64+0x20], R15 ;  /* 0x0000200f06000986 */ /* 0x0001e2000c10150c */
[----:B------:R-:W-:-:S13]  /*28e0*/  ISETP.GT.AND P0, PT, R0, 0x8, P1 ;  /* 0x000000080000780c */ /* 0x000fda0000f04270 */
[----:B0-----:R-:W-:Y:S05]  /*28f0*/  @!P0 BRA `(.L_x_47) ;  /* 0x0000000000048947 */ /* 0x001fea0003800000 */
[----:B------:R0:W5:Y:S02]  /*2900*/  LDG.E.LTC128B.U16 R20, desc[UR12][R8.64+0x22] ;  /* 0x0000220c08147981 */ /* 0x000164000c1e1520 */
.L_x_47:
[----:B------:R-:W-:Y:S05]  /*2910*/  BSYNC B0 ;  /* 0x0000000000007941 */ /* 0x000fea0003800000 */
.L_x_46:
[----:B-----5:R-:W-:Y:S01]  /*2920*/  HADD2.F32 R15, -RZ, R20.H0_H0 ;  /* 0x20000014ff0f7230 */ /* 0x020fe20000004100 */
[C---:B------:R-:W-:Y:S01]  /*2930*/  SHF.L.U64.HI R21, R12.reuse, 0x7, R13 ;  /* 0x000000070c157819 */ /* 0x040fe2000001020d */
[----:B------:R-:W-:Y:S01]  /*2940*/  IMAD.SHL.U32 R17, R12, 0x80, RZ ;  /* 0x000000800c117824 */ /* 0x000fe200078e00ff */
[----:B------:R-:W-:Y:S01]  /*2950*/  ISETP.GT.AND P2, PT, R10, 0x18, PT ;  /* 0x000000180a00780c */ /* 0x000fe20003f44270 */
[----:B------:R-:W-:Y:S01]  /*2960*/  BSSY B0, `(.L_x_48) ;  /* 0x000000e000007945 */ /* 0x000fe20003800000 */
[----:B------:R-:W-:Y:S02]  /*2970*/  FMUL R16, R15, R14 ;  /* 0x0000000e0f107220 */ /* 0x000fe40000400000 */
[----:B------:R-:W-:Y:S02]  /*2980*/  LOP3.LUT R15, R17, 0x2, RZ, 0xfc, !PT ;  /* 0x00000002110f7812 */ /* 0x000fe400078efcff */
[----:B------:R-:W-:-:S05]  /*2990*/  FFMA R16, R131, R11, R16 ;  /* 0x0000000b83107223 */ /* 0x000fca0000000010 */
[----:B------:R-:W-:-:S05]  /*29a0*/  F2FP.F16.F32.PACK_AB R16, RZ, R16 ;  /* 0x00000010ff10723e */ /* 0x000fca00000000ff */
[----:B------:R1:W-:Y:S01]  /*29b0*/  @P0 STG.E.U16 desc[UR12][R6.64+0x22], R16 ;  /* 0x0000221006000986 */ /* 0x0003e2000c10150c */
[----:B------:R-:W-:-:S05]  /*29c0*/  IADD3 R124, P0, R15, R2, RZ ;  /* 0x000000020f7c7210 */ /* 0x000fca0007f1e0ff */
[----:B------:R-:W-:Y:S01]  /*29d0*/  IMAD.X R125, R21, 0x1, R3, P0 ;  /* 0x00000001157d7824 */ /* 0x000fe200000e0603 */
[----:B------:R-:W-:-:S05]  /*29e0*/  IADD3 R12, P0, R17, R2, RZ ;  /* 0x00000002110c7210 */ /* 0x000fca0007f1e0ff */
[----:B------:R-:W-:Y:S01]  /*29f0*/  IMAD.X R13, R21, 0x1, R3, P0 ;  /* 0x00000001150d7824 */ /* 0x000fe200000e0603 */
[----:B------:R-:W-:Y:S02]  /*2a00*/  ISETP.GT.AND P0, PT, R0, RZ, P2 ;  /* 0x000000ff0000720c */ /* 0x000fe40001704270 */
[----:B-1----:R-:W-:-:S11]  /*2a10*/  P2R R16, PR, RZ, 0x4 ;  /* 0x00000004ff107803 */ /* 0x002fd60000000000 */
[----:B------:R-:W-:Y:S05]  /*2a20*/  @!P0 BRA `(.L_x_49) ;  /* 0x0000000000048947 */ /* 0x000fea0003800000 */
[----:B------:R1:W5:Y:S02]  /*2a30*/  LDG.E.LTC128B.U16 R20, desc[UR12][R4.64+0x30] ;  /* 0x0000300c04147981 */ /* 0x000364000c1e1520 */
.L_x_49:
[----:B------:R-:W-:Y:S05]  /*2a40*/  BSYNC B0 ;  /* 0x0000000000007941 */ /* 0x000fea0003800000 */
.L_x_48:
[----:B-----5:R-:W-:Y:S01]  /*2a50*/  HADD2.F32 R19, -RZ, R20.H0_H0 ;  /* 0x20000014ff137230 */ /* 0x020fe20000004100 */
[----:B------:R-:W-:Y:S01]  /*2a60*/  ISETP.GT.AND P1, PT, R10, 0x19, PT ;  /* 0x000000190a00780c */ /* 0x000fe20003f24270 */
[----:B------:R-:W-:Y:S03]  /*2a70*/  BSSY B0, `(.L_x_50) ;  /* 0x0000009000007945 */ /* 0x000fe60003800000 */
[----:B------:R-:W-:Y:S01]  /*2a80*/  FMUL R19, R19, R14 ;  /* 0x0000000e13137220 */ /* 0x000fe20000400000 */
[----:B------:R-:W-:-:S03]  /*2a90*/  P2R R16, PR, RZ, 0x2 ;  /* 0x00000002ff107803 */ /* 0x000fc60000000000 */
[----:B------:R-:W-:-:S05]  /*2aa0*/  FFMA R19, R132, R11, R19 ;  /* 0x0000000b84137223 */ /* 0x000fca0000000013 */
[----:B------:R-:W-:-:S05]  /*2ab0*/  F2FP.F16.F32.PACK_AB R19, RZ, R19 ;  /* 0x00000013ff13723e */ /* 0x000fca00000000ff */
[----:B------:R0:W-:Y:S01]  /*2ac0*/  @P0 STG.E.U16 desc[UR12][R2.64+0x30], R19 ;  /* 0x0000301302000986 */ /* 0x0001e2000c10150c */
[----:B------:R-:W-:-:S13]  /*2ad0*/  ISETP.GT.AND P0, PT, R0, RZ, P1 ;  /* 0x000000ff0000720c */ /* 0x000fda0000f04270 */
[----:B0-----:R-:W-:Y:S05]  /*2ae0*/  @!P0 BRA `(.L_x_51) ;  /* 0x0000000000048947 */ /* 0x001fea0003800000 */
[----:B------:R0:W5:Y:S02]  /*2af0*/  LDG.E.LTC128B.U16 R20, desc[UR12][R4.64+0x32] ;  /* 0x0000320c04147981 */ /* 0x000164000c1e1520 */
.L_x_51:
[----:B------:R-:W-:Y:S05]  /*2b00*/  BSYNC B0 ;  /* 0x0000000000007941 */ /* 0x000fea0003800000 */
.L_x_50:
        /* <DEDUP_REMOVED lines=9> */
.L_x_53:
[----:B------:R-:W-:Y:S05]  /*2ba0*/  BSYNC B0 ;  /* 0x0000000000007941 */ /* 0x000fea0003800000 */
.L_x_52:
        /* <DEDUP_REMOVED lines=9> */
.L_x_55:
[----:B------:R-:W-:Y:S05]  /*2c40*/  BSYNC B0 ;  /* 0x0000000000007941 */ /* 0x000fea0003800000 */
.L_x_54:
        /* <DEDUP_REMOVED lines=11> */
.L_x_57:
[----:B------:R-:W-:Y:S05]  /*2d00*/  BSYNC B0 ;  /* 0x0000000000007941 */ /* 0x000fea0003800000 */
.L_x_56:
        /* <DEDUP_REMOVED lines=11> */
.L_x_59:
[----:B------:R-:W-:Y:S05]  /*2dc0*/  BSYNC B0 ;  /* 0x0000000000007941 */ /* 0x000fea0003800000 */
.L_x_58:
        /* <DEDUP_REMOVED lines=9> */
.L_x_61:
[----:B------:R-:W-:Y:S05]  /*2e60*/  BSYNC B0 ;  /* 0x0000000000007941 */ /* 0x000fea0003800000 */
.L_x_60:
        /* <DEDUP_REMOVED lines=9> */
.L_x_63:
[----:B------:R-:W-:Y:S05]  /*2f00*/  BSYNC B0 ;  /* 0x0000000000007941 */ /* 0x000fea0003800000 */
.L_x_62:
        /* <DEDUP_REMOVED lines=11> */
.L_x_65:
[----:B------:R-:W-:Y:S05]  /*2fc0*/  BSYNC B0 ;  /* 0x0000000000007941 */ /* 0x000fea0003800000 */
.L_x_64:
[----:B-----5:R-:W-:Y:S01]  /*2fd0*/  HADD2.F32 R19, -RZ, R20.H0_H0 ;  /* 0x20000014ff137230 */ /* 0x020fe20000004100 */
[----:B------:R-:W-:Y:S01]  /*2fe0*/  ISETP.GT.AND P4, PT, R10, 0x29, PT ;  /* 0x000000290a00780c */ /* 0x000fe20003f84270 */
[----:B------:R-:W-:Y:S03]  /*2ff0*/  BSSY B0, `(.L_x_66) ;  /* 0x0000008000007945 */ /* 0x000fe60003800000 */
[----:B------:R-:W-:-:S04]  /*3000*/  FMUL R19, R19, R14 ;  /* 0x0000000e13137220 */ /* 0x000fc80000400000 */
[----:B------:R-:W-:-:S05]  /*3010*/  FFMA R19, R140, R11, R19 ;  /* 0x0000000b8c137223 */ /* 0x000fca0000000013 */
[----:B------:R-:W-:-:S05]  /*3020*/  F2FP.F16.F32.PACK_AB R19, RZ, R19 ;  /* 0x00000013ff13723e */ /* 0x000fca00000000ff */
[----:B------:R0:W-:Y:S01]  /*3030*/  @P0 STG.E.U16 desc[UR12][R2.64+0x50], R19 ;  /* 0x0000501302000986 */ /* 0x0001e2000c10150c */
[----:B------:R-:W-:-:S13]  /*3040*/  ISETP.GT.AND P0, PT, R0, RZ, P4 ;  /* 0x000000ff0000720c */ /* 0x000fda0002704270 */
[----:B0-----:R-:W-:Y:S05]  /*3050*/  @!P0 BRA `(.L_x_67) ;  /* 0x0000000000048947 */ /* 0x001fea0003800000 */
[----:B------:R0:W5:Y:S02]  /*3060*/  LDG.E.LTC128B.U16 R20, desc[UR12][R4.64+0x52] ;  /* 0x0000520c04147981 */ /* 0x000164000c1e1520 */
.L_x_67:
[----:B------:R-:W-:Y:S05]  /*3070*/  BSYNC B0 ;  /* 0x0000000000007941 */ /* 0x000fea0003800000 */
.L_x_66:
        /* <DEDUP_REMOVED lines=9> */
.L_x_69:
[----:B------:R-:W-:Y:S05]  /*3110*/  BSYNC B0 ;  /* 0x0000000000007941 */ /* 0x000fea0003800000 */
.L_x_68:
        /* <DEDUP_REMOVED lines=9> */
.L_x_71:
[----:B------:R-:W-:Y:S05]  /*31b0*/  BSYNC B0 ;  /* 0x0000000000007941 */ /* 0x000fea0003800000 */
.L_x_70:
        /* <DEDUP_REMOVED lines=10> */
.L_x_73:
[----:B------:R-:W-:Y:S05]  /*3260*/  BSYNC B0 ;  /* 0x0000000000007941 */ /* 0x000fea0003800000 */
.L_x_72:
        /* <DEDUP_REMOVED lines=10> */
.L_x_75:
[----:B------:R-:W-:Y:S05]  /*3310*/  BSYNC B0 ;  /* 0x0000000000007941 */ /* 0x000fea0003800000 */
.L_x_74:
        /* <DEDUP_REMOVED lines=9> */
.L_x_77:
[----:B------:R-:W-:Y:S05]  /*33b0*/  BSYNC B0 ;  /* 0x0000000000007941 */ /* 0x000fea0003800000 */
.L_x_76:
        /* <DEDUP_REMOVED lines=9> */
.L_x_79:
[----:B------:R-:W-:Y:S05]  /*3450*/  BSYNC B0 ;  /* 0x0000000000007941 */ /* 0x000fea0003800000 */
.L_x_78:
        /* <DEDUP_REMOVED lines=10> */
.L_x_81:
[----:B------:R-:W-:Y:S05]  /*3500*/  BSYNC B0 ;  /* 0x0000000000007941 */ /* 0x000fea0003800000 */
.L_x_80:
[----:B-----5:R-:W-:Y:S01]  /*3510*/  HADD2.F32 R19, -RZ, R20.H0_H0 ;  /* 0x20000014ff137230 */ /* 0x020fe20000004100 */
[----:B------:R-:W-:Y:S04]  /*3520*/  BSSY B0, `(.L_x_82) ;  /* 0x0000009000007945 */ /* 0x000fe80003800000 */
[----:B------:R-:W-:-:S04]  /*3530*/  FMUL R19, R19, R14 ;  /* 0x0000000e13137220 */ /* 0x000fc80000400000 */
[----:B------:R-:W-:-:S05]  /*3540*/  FFMA R19, R148, R11, R19 ;  /* 0x0000000b94137223 */ /* 0x000fca0000000013 */
[----:B------:R-:W-:-:S05]  /*3550*/  F2FP.F16.F32.PACK_AB R19, RZ, R19 ;  /* 0x00000013ff13723e */ /* 0x000fca00000000ff */
[----:B------:R0:W-:Y:S01]  /*3560*/  @P0 STG.E.U16 desc[UR12][R2.64+0x70], R19 ;  /* 0x0000701302000986 */ /* 0x0001e2000c10150c */
[----:B------:R-:W-:-:S04]  /*3570*/  ISETP.GT.AND P0, PT, R10, 0x39, PT ;  /* 0x000000390a00780c */ /* 0x000fc80003f04270 */
[----:B------:R-:W-:-:S13]  /*3580*/  ISETP.GT.AND P5, PT, R0, RZ, P0 ;  /* 0x000000ff0000720c */ /* 0x000fda00007a4270 */
[----:B0-----:R-:W-:Y:S05]  /*3590*/  @!P5 BRA `(.L_x_83) ;  /* 0x000000000004d947 */ /* 0x001fea0003800000 */
[----:B------:R0:W5:Y:S02]  /*35a0*/  LDG.E.LTC128B.U16 R20, desc[UR12][R4.64+0x72] ;  /* 0x0000720c04147981 */ /* 0x000164000c1e1520 */
.L_x_83:
[----:B------:R-:W-:Y:S05]  /*35b0*/  BSYNC B0 ;  /* 0x0000000000007941 */ /* 0x000fea0003800000 */
.L_x_82:
        /* <DEDUP_REMOVED lines=9> */
.L_x_85:
[----:B------:R-:W-:Y:S05]  /*3650*/  BSYNC B0 ;  /* 0x0000000000007941 */ /* 0x000fea0003800000 */
.L_x_84:
        /* <DEDUP_REMOVED lines=9> */
.L_x_87:
[----:B------:R-:W-:Y:S05]  /*36f0*/  BSYNC B0 ;  /* 0x0000000000007941 */ /* 0x000fea0003800000 */
.L_x_86:
[----:B-----5:R-:W-:Y:S01]  /*3700*/  HADD2.F32 R19, -RZ, R20.H0_H0 ;  /* 0x20000014ff137230 */ /* 0x020fe20000004100 */
[----:B------:R-:W-:Y:S01]  /*3710*/  LOP3.LUT R123, R17, 0x10, RZ, 0xfc, !PT ;  /* 0x00000010117b7812 */ /* 0x000fe200078efcff */
[----:B------:R-:W-:Y:S02]  /*3720*/  USHF.L.U32 UR22, UR4, 0x7, URZ ;  /* 0x0000000704167899 */ /* 0x000fe4000800063f */
[----:B------:R-:W-:Y:S01]  /*3730*/  USHF.L.U64.HI UR4, UR4, 0x7, UR5 ;  /* 0x0000000704047899 */ /* 0x000fe20008010205 */
[----:B------:R-:W-:-:S04]  /*3740*/  FMUL R16, R19, R14 ;  /* 0x0000000e13107220 */ /* 0x000fc80000400000 */
[----:B------:R-:W-:-:S05]  /*3750*/  FFMA R16, R151, R11, R16 ;  /* 0x0000000b97107223 */ /* 0x000fca0000000010 */
[----:B------:R-:W-:-:S05]  /*3760*/  F2FP.F16.F32.PACK_AB R16, RZ, R16 ;  /* 0x00000010ff10723e */ /* 0x000fca00000000ff */
[----:B------:R1:W-:Y:S01]  /*3770*/  @P5 STG.E.U16 desc[UR12][R6.64+0x72], R16 ;  /* 0x0000721006005986 */ /* 0x0003e2000c10150c */
[----:B------:R-:W-:-:S05]  /*3780*/  IADD3 R126, P5, R123, R2, RZ ;  /* 0x000000027b7e7210 */ /* 0x000fca0007fbe0ff */
[----:B------:R-:W-:Y:S01]  /*3790*/  IMAD.X R127, R21, 0x1, R3, P5 ;  /* 0x00000001157f7824 */ /* 0x000fe200028e0603 */
[----:B------:R-:W-:-:S04]  /*37a0*/  IADD3 R18, P5, R4, UR22, RZ ;  /* 0x0000001604127c10 */ /* 0x000fc8000ffbe0ff */
[----:B------:R-:W-:Y:S02]  /*37b0*/  IADD3.X R19, R5, UR4, RZ, P5, !PT ;  /* 0x0000000405137c10 */ /* 0x000fe4000affe4ff */
[----:B------:R-:W-:-:S04]  /*37c0*/  ISETP.GT.AND P5, PT, R10, RZ, PT ;  /* 0x000000ff0a00720c */ /* 0x000fc80003fa4270 */
[----:B------:R-:W-:-:S13]  /*37d0*/  ISETP.GT.AND P5, PT, R0, 0x40, P5 ;  /* 0x000000400000780c */ /* 0x000fda0002fa4270 */
[----:B------:R-:W2:Y:S01]  /*37e0*/  @P5 LDG.E.LTC128B.U16 R20, desc[UR12][R18.64] ;  /* 0x0000000c12145981 */ /* 0x000ea2000c1e1520 */
[----:B------:R-:W-:Y:S01]  /*37f0*/  LOP3.LUT R121, R17, 0x12, RZ, 0xfc, !PT ;  /* 0x0000001211797812 */ /* 0x000fe200078efcff */
[----:B------:R-:W-:Y:S01]  /*3800*/  ULOP3.LUT UR21, UR22, 0x2, URZ, 0xfc, !UPT ;  /* 0x0000000216157892 */ /* 0x000fe2000f8efc3f */
[----:B--2---:R-:W-:-:S05]  /*3810*/  HADD2.F32 R23, -RZ, R20.H0_H0 ;  /* 0x20000014ff177230 */ /* 0x004fca0000004100 */
[----:B------:R-:W-:-:S04]  /*3820*/  FMUL R23, R23, R14 ;  /* 0x0000000e17177220 */ /* 0x000fc80000400000 */
[----:B------:R-:W-:-:S05]  /*3830*/  FFMA R23, R88, R11, R23 ;  /* 0x0000000b58177223 */ /* 0x000fca0000000017 */
[----:B------:R-:W-:-:S04]  /*3840*/  F2FP.F16.F32.PACK_AB R23, RZ, R23 ;  /* 0x00000017ff17723e */ /* 0x000fc800000000ff */
[----:B------:R-:W-:-:S05]  /*3850*/  PRMT R22, R23, 0x7610, R22 ;  /* 0x0000761017167816 */ /* 0x000fca0000000016 */
[----:B------:R2:W-:Y:S01]  /*3860*/  @P5 STG.E.U16 desc[UR12][R12.64], R22 ;  /* 0x000000160c005986 */ /* 0x0005e2000c10150c */
[----:B------:R-:W-:-:S05]  /*3870*/  IADD3 R128, P5, R121, R2, RZ ;  /* 0x0000000279807210 */ /* 0x000fca0007fbe0ff */
[----:B------:R-:W-:Y:S01]  /*3880*/  IMAD.X R129, R21, 0x1, R3, P5 ;  /* 0x0000000115817824 */ /* 0x000fe200028e0603 */
[----:B------:R-:W-:-:S04]  /*3890*/  IADD3 R130, P5, R4, UR21, RZ ;  /* 0x0000001504827c10 */ /* 0x000fc8000ffbe0ff */
[----:B------:R-:W-:Y:S02]  /*38a0*/  IADD3.X R131, R5, UR4, RZ, P5, !PT ;  /* 0x0000000405837c10 */ /* 0x000fe4000affe4ff */
[----:B------:R-:W-:-:S13]  /*38b0*/  ISETP.GT.AND P5, PT, R0, 0x40, P6 ;  /* 0x000000400000780c */ /* 0x000fda00037a4270 */
[----:B------:R-:W3:Y:S01]  /*38c0*/  @P5 LDG.E.LTC128B.U16 R20, desc[UR12][R130.64] ;  /* 0x0000000c82145981 */ /* 0x000ee2000c1e1520 */
[----:B------:R-:W-:Y:S01]  /*38d0*/  BSSY B0, `(.L_x_88) ;  /* 0x000000e000007945 */ /* 0x000fe20003800000 */
[----:B---3--:R-:W-:-:S05]  /*38e0*/  HADD2.F32 R23, -RZ, R20.H0_H0 ;  /* 0x20000014ff177230 */ /* 0x008fca0000004100 */
[----:B-1----:R-:W-:-:S04]  /*38f0*/  FMUL R16, R23, R14 ;  /* 0x0000000e17107220 */ /* 0x002fc80000400000 */
[----:B------:R-:W-:-:S05]  /*3900*/  FFMA R16, R89, R11, R16 ;  /* 0x0000000b59107223 */ /* 0x000fca0000000010 */
[----:B------:R-:W-:-:S05]  /*3910*/  F2FP.F16.F32.PACK_AB R16, RZ, R16 ;  /* 0x00000010ff10723e */ /* 0x000fca00000000ff */
[----:B------:R1:W-:Y:S01]  /*3920*/  @P5 STG.E.U16 desc[UR12][R124.64], R16 ;  /* 0x000000107c005986 */ /* 0x0003e2000c10150c */
[----:B------:R-:W-:-:S05]  /*3930*/  IADD3 R88, P5, R17, R6, RZ ;  /* 0x0000000611587210 */ /* 0x000fca0007fbe0ff */
[----:B------:R-:W-:Y:S01]  /*3940*/  IMAD.X R89, R21, 0x1, R7, P5 ;  /* 0x0000000115597824 */ /* 0x000fe200028e0607 */
[----:B--2---:R-:W-:-:S04]  /*3950*/  IADD3 R22, P5, R8, UR22, RZ ;  /* 0x0000001608167c10 */ /* 0x004fc8000ffbe0ff */
[----:B------:R-:W-:Y:S02]  /*3960*/  IADD3.X R23, R9, UR4, RZ, P5, !PT ;  /* 0x0000000409177c10 */ /* 0x000fe4000affe4ff */
[----:B------:R-:W-:-:S04]  /*3970*/  ISETP.GT.AND P5, PT, R10, RZ, PT ;  /* 0x000000ff0a00720c */ /* 0x000fc80003fa4270 */
[----:B------:R-:W-:-:S13]  /*3980*/  ISETP.GT.AND P5, PT, R0, 0x48, P5 ;  /* 0x000000480000780c */ /* 0x000fda0002fa4270 */
[----:B-1----:R-:W-:Y:S05]  /*3990*/  @!P5 BRA `(.L_x_89) ;  /* 0x000000000004d947 */ /* 0x002fea0003800000 */
[----:B------:R1:W5:Y:S02]  /*39a0*/  LDG.E.LTC128B.U16 R20, desc[UR12][R22.64] ;  /* 0x0000000c16147981 */ /* 0x000364000c1e1520 */
.L_x_89:
[----:B------:R-:W-:Y:S05]  /*39b0*/  BSYNC B0 ;  /* 0x0000000000007941 */ /* 0x000fea0003800000 */
.L_x_88:
[----:B-----5:R-:W-:Y:S01]  /*39c0*/  HADD2.F32 R125, -RZ, R20.H0_H0 ;  /* 0x20000014ff7d7230 */ /* 0x020fe20000004100 */
[----:B------:R-:W-:Y:S04]  /*39d0*/  BSSY B0, `(.L_x_90) ;  /* 0x000000c000007945 */ /* 0x000fe80003800000 */
[----:B------:R-:W-:-:S04]  /*39e0*/  FMUL R125, R125, R14 ;  /* 0x0000000e7d7d7220 */ /* 0x000fc80000400000 */
[----:B------:R-:W-:-:S05]  /*39f0*/  FFMA R125, R90, R11, R125 ;  /* 0x0000000b5a7d7223 */ /* 0x000fca000000007d */
[----:B------:R-:W-:-:S05]  /*3a00*/  F2FP.F16.F32.PACK_AB R125, RZ, R125 ;  /* 0x0000007dff7d723e */ /* 0x000fca00000000ff */
[----:B------:R2:W-:Y:S01]  /*3a10*/  @P5 STG.E.U16 desc[UR12][R88.64], R125 ;  /* 0x0000007d58005986 */ /* 0x0005e2000c10150c */
[----:B------:R-:W-:-:S05]  /*3a20*/  IADD3 R132, P5, R15, R6, RZ ;  /* 0x000000060f847210 */ /* 0x000fca0007fbe0ff */
[----:B------:R-:W-:Y:S01]  /*3a30*/  IMAD.X R133, R21, 0x1, R7, P5 ;  /* 0x0000000115857824 */ /* 0x000fe200028e0607 */
[----:B------:R-:W-:-:S13]  /*3a40*/  ISETP.GT.AND P5, PT, R0, 0x48, P6 ;  /* 0x000000480000780c */ /* 0x000fda00037a4270 */
[----:B--2---:R-:W-:Y:S05]  /*3a50*/  @!P5 BRA `(.L_x_91) ;  /* 0x00000000000cd947 */ /* 0x004fea0003800000 */
[----:B------:R-:W-:-:S04]  /*3a60*/  IADD3 R124, P6, R8, UR21, RZ ;  /* 0x00000015087c7c10 */ /* 0x000fc8000ffde0ff */
[----:B------:R-:W-:-:S05]  /*3a70*/  IADD3.X R125, R9, UR4, RZ, P6, !PT ;  /* 0x00000004097d7c10 */ /* 0x000fca000b7fe4ff */
[----:B------:R2:W5:Y:S04]  /*3a80*/  LDG.E.LTC128B.U16 R20, desc[UR12][R124.64] ;  /* 0x0000000c7c147981 */ /* 0x000568000c1e1520 */
.L_x_91:
[----:B------:R-:W-:Y:S05]  /*3a90*/  BSYNC B0 ;  /* 0x0000000000007941 */ /* 0x000fea0003800000 */
.L_x_90:
[----:B--2--5:R-:W-:Y:S01]  /*3aa0*/  HADD2.F32 R125, -RZ, R20.H0_H0 ;  /* 0x20000014ff7d7230 */ /* 0x024fe20000004100 */
[----:B------:R-:W-:Y:S01]  /*3ab0*/  ULOP3.LUT UR20, UR22, 0x10, URZ, 0xfc, !UPT ;  /* 0x0000001016147892 */ /* 0x000fe2000f8efc3f */
[----:B------:R-:W-:-:S03]  /*3ac0*/  ISETP.GT.AND P6, PT, R10, 0x8, PT ;  /* 0x000000080a00780c */ /* 0x000fc60003fc4270 */
[----:B------:R-:W-:-:S04]  /*3ad0*/  FMUL R16, R125, R14 ;  /* 0x0000000e7d107220 */ /* 0x000fc80000400000 */
[----:B------:R-:W-:Y:S01]  /*3ae0*/  FFMA R16, R91, R11, R16 ;  /* 0x0000000b5b107223 */ /* 0x000fe20000000010 */
[----:B------:R-:W-:-:S04]  /*3af0*/  LOP3.LUT R91, R17, 0x20, RZ, 0xfc, !PT ;  /* 0x00000020115b7812 */ /* 0x000fc800078efcff */
[----:B------:R-:W-:-:S05]  /*3b00*/  F2FP.F16.F32.PACK_AB R16, RZ, R16 ;  /* 0x00000010ff10723e */ /* 0x000fca00000000ff */
[----:B------:R2:W-:Y:S01]  /*3b10*/  @P5 STG.E.U16 desc[UR12][R132.64], R16 ;  /* 0x0000001084005986 */ /* 0x0005e2000c10150c */
[----:B------:R-:W-:-:S05]  /*3b20*/  IADD3 R130, P5, R91, R2, RZ ;  /* 0x000000025b827210 */ /* 0x000fca0007fbe0ff */
[----:B------:R-:W-:Y:S01]  /*3b30*/  IMAD.X R131, R21, 0x1, R3, P5 ;  /* 0x0000000115837824 */ /* 0x000fe200028e0603 */
[----:B------:R-:W-:-:S04]  /*3b40*/  IADD3 R134, P5, R4, UR20, RZ ;  /* 0x0000001404867c10 */ /* 0x000fc8000ffbe0ff */
[----:B------:R-:W-:Y:S02]  /*3b50*/  IADD3.X R135, R5, UR4, RZ, P5, !PT ;  /* 0x0000000405877c10 */ /* 0x000fe4000affe4ff */
[----:B------:R-:W-:-:S13]  /*3b60*/  ISETP.GT.AND P5, PT, R0, 0x40, P6 ;  /* 0x000000400000780c */ /* 0x000fda00037a4270 */
[----:B------:R-:W3:Y:S01]  /*3b70*/  @P5 LDG.E.LTC128B.U16 R20, desc[UR12][R134.64] ;  /* 0x0000000c86145981 */ /* 0x000ee2000c1e1520 */
[----:B------:R-:W-:Y:S01]  /*3b80*/  ULOP3.LUT UR19, UR22, 0x12, URZ, 0xfc, !UPT ;  /* 0x0000001216137892 */ /* 0x000fe2000f8efc3f */
[----:B---3--:R-:W-:-:S05]  /*3b90*/  HADD2.F32 R125, -RZ, R20.H0_H0 ;  /* 0x20000014ff7d7230 */ /* 0x008fca0000004100 */
[----:B------:R-:W-:-:S04]  /*3ba0*/  FMUL R125, R125, R14 ;  /* 0x0000000e7d7d7220 */ /* 0x000fc80000400000 */
[----:B------:R-:W-:-:S05]  /*3bb0*/  FFMA R125, R92, R11, R125 ;  /* 0x0000000b5c7d7223 */ /* 0x000fca000000007d */
[----:B------:R-:W-:-:S04]  /*3bc0*/  F2FP.F16.F32.PACK_AB R125, RZ, R125 ;  /* 0x0000007dff7d723e */ /* 0x000fc800000000ff */
[----:B------:R-:W-:Y:S02]  /*3bd0*/  PRMT R90, R125, 0x7610, R90 ;  /* 0x000076107d5a7816 */ /* 0x000fe4000000005a */
[----:B------:R-:W-:-:S03]  /*3be0*/  LOP3.LUT R125, R17, 0x22, RZ, 0xfc, !PT ;  /* 0x00000022117d7812 */ /* 0x000fc600078efcff */
[----:B------:R3:W-:Y:S01]  /*3bf0*/  @P5 STG.E.U16 desc[UR12][R126.64], R90 ;  /* 0x0000005a7e005986 */ /* 0x0007e2000c10150c */
[----:B--2---:R-:W-:-:S05]  /*3c00*/  IADD3 R132, P5, R125, R2, RZ ;  /* 0x000000027d847210 */ /* 0x004fca0007fbe0ff */
[----:B------:R-:W-:Y:S01]  /*3c10*/  IMAD.X R133, R21, 0x1, R3, P5 ;  /* 0x0000000115857824 */ /* 0x000fe200028e0603 */
[----:B------:R-:W-:-:S04]  /*3c20*/  IADD3 R134, P5, R4, UR19, RZ ;  /* 0x0000001304867c10 */ /* 0x000fc8000ffbe0ff */
[----:B------:R-:W-:Y:S02]  /*3c30*/  IADD3.X R135, R5, UR4, RZ, P5, !PT ;  /* 0x0000000405877c10 */ /* 0x000fe4000affe4ff */
[----:B------:R-:W-:-:S04]  /*3c40*/  ISETP.GT.AND P5, PT, R10, 0x9, PT ;  /* 0x000000090a00780c */ /* 0x000fc80003fa4270 */
[----:B------:R-:W-:-:S13]  /*3c50*/  ISETP.GT.AND P5, PT, R0, 0x40, P5 ;  /* 0x000000400000780c */ /* 0x000fda0002fa4270 */
[----:B------:R-:W2:Y:S01]  /*3c60*/  @P5 LDG.E.LTC128B.U16 R20, desc[UR12][R134.64] ;  /* 0x0000000c86145981 */ /* 0x000ea2000c1e1520 */
[----:B------:R-:W-:Y:S01]  /*3c70*/  BSSY B0, `(.L_x_92) ;  /* 0x000000d000007945 */ /* 0x000fe20003800000 */
[----:B--2---:R-:W-:-:S05]  /*3c80*/  HADD2.F32 R137, -RZ, R20.H0_H0 ;  /* 0x20000014ff897230 */ /* 0x004fca0000004100 */
[----:B------:R-:W-:-:S04]  /*3c90*/  FMUL R16, R137, R14 ;  /* 0x0000000e89107220 */ /* 0x000fc80000400000 */
[----:B------:R-:W-:-:S05]  /*3ca0*/  FFMA R16, R93, R11, R16 ;  /* 0x0000000b5d107223 */ /* 0x000fca0000000010 */
[----:B------:R-:W-:-:S05]  /*3cb0*/  F2FP.F16.F32.PACK_AB R16, RZ, R16 ;  /* 0x00000010ff10723e */ /* 0x000fca00000000ff */
[----:B------:R2:W-:Y:S01]  /*3cc0*/  @P5 STG.E.U16 desc[UR12][R128.64], R16 ;  /* 0x0000001080005986 */ /* 0x0005e2000c10150c */
[----:B---3--:R-:W-:-:S05]  /*3cd0*/  IADD3 R126, P5, R123, R6, RZ ;  /* 0x000000067b7e7210 */ /* 0x008fca0007fbe0ff */
[----:B------:R-:W-:Y:S01]  /*3ce0*/  IMAD.X R127, R21, 0x1, R7, P5 ;  /* 0x00000001157f7824 */ /* 0x000fe200028e0607 */
[----:B------:R-:W-:-:S13]  /*3cf0*/  ISETP.GT.AND P5, PT, R0, 0x48, P6 ;  /* 0x000000480000780c */ /* 0x000fda00037a4270 */
[----:B--2---:R-:W-:Y:S05]  /*3d00*/  @!P5 BRA `(.L_x_93) ;  /* 0x00000000000cd947 */ /* 0x004fea0003800000 */
[----:B------:R-:W-:-:S04]  /*3d10*/  IADD3 R92, P6, R8, UR20, RZ ;  /* 0x00000014085c7c10 */ /* 0x000fc8000ffde0ff */
[----:B------:R-:W-:-:S05]  /*3d20*/  IADD3.X R93, R9, UR4, RZ, P6, !PT ;  /* 0x00000004095d7c10 */ /* 0x000fca000b7fe4ff */
[----:B------:R2:W5:Y:S04]  /*3d30*/  LDG.E.LTC128B.U16 R20, desc[UR12][R92.64] ;  /* 0x0000000c5c147981 */ /* 0x000568000c1e1520 */
.L_x_93:
[----:B------:R-:W-:Y:S05]  /*3d40*/  BSYNC B0 ;  /* 0x0000000000007941 */ /* 0x000fea0003800000 */
.L_x_92:
[----:B--2--5:R-:W-:Y:S01]  /*3d50*/  HADD2.F32 R93, -RZ, R20.H0_H0 ;  /* 0x20000014ff5d7230 */ /* 0x024fe20000004100 */
[----:B------:R-:W-:Y:S01]  /*3d60*/  ISETP.GT.AND P6, PT, R10, 0x9, PT ;  /* 0x000000090a00780c */ /* 0x000fe20003fc4270 */
[----:B------:R-:W-:Y:S03]  /*3d70*/  BSSY B0, `(.L_x_94) ;  /* 0x000000c000007945 */ /* 0x000fe60003800000 */
        /* <DEDUP_REMOVED lines=11> */
.L_x_95:
[----:B------:R-:W-:Y:S05]  /*3e30*/  BSYNC B0 ;  /* 0x0000000000007941 */ /* 0x000fea0003800000 */
.L_x_94:
[----:B--2--5:R-:W-:Y:S01]  /*3e40*/  HADD2.F32 R93, -RZ, R20.H0_H0 ;  /* 0x20000014ff5d7230 */ /* 0x024fe20000004100 */
[----:B------:R-:W-:Y:S01]  /*3e50*/  ULOP3.LUT UR18, UR22, 0x20, URZ, 0xfc, !UPT ;  /* 0x0000002016127892 */ /* 0x000fe2000f8efc3f */
[----:B------:R-:W-:-:S03]  /*3e60*/  ISETP.GT.AND P6, PT, R10, 0x10, PT ;  /* 0x000000100a00780c */ /* 0x000fc60003fc4270 */
[----:B------:R-:W-:Y:S01]  /*3e70*/  FMUL R16, R93, R14 ;  /* 0x0000000e5d107220 */ /* 0x000fe20000400000 */
[----:B------:R-:W-:-:S03]  /*3e80*/  LOP3.LUT R93, R17, 0x30, RZ, 0xfc, !PT ;  /* 0x00000030115d7812 */ /* 0x000fc600078efcff */
[----:B------:R-:W-:-:S05]  /*3e90*/  FFMA R16, R95, R11, R16 ;  /* 0x0000000b5f107223 */ /* 0x000fca0000000010 */
        /* <DEDUP_REMOVED lines=36> */
.L_x_97:
[----:B------:R-:W-:Y:S05]  /*40e0*/  BSYNC B0 ;  /* 0x0000000000007941 */ /* 0x000fea0003800000 */
.L_x_96:
        /* <DEDUP_REMOVED lines=14> */
.L_x_99:
[----:B------:R-:W-:Y:S05]  /*41d0*/  BSYNC B0 ;  /* 0x0000000000007941 */ /* 0x000fea0003800000 */
.L_x_98:
        /* <DEDUP_REMOVED lines=42> */
.L_x_101:
[----:B------:R-:W-:Y:S05]  /*4480*/  BSYNC B0 ;  /* 0x0000000000007941 */ /* 0x000fea0003800000 */
.L_x_100:
        /* <DEDUP_REMOVED lines=14> */
.L_x_103:
[----:B------:R-:W-:Y:S05]  /*4570*/  BSYNC B0 ;  /* 0x0000000000007941 */ /* 0x000fea0003800000 */
.L_x_102:
        /* <DEDUP_REMOVED lines=42> */
.L_x_105:
[----:B------:R-:W-:Y:S05]  /*4820*/  BSYNC B0 ;  /* 0x0000000000007941 */ /* 0x000fea0003800000 */
.L_x_104:
        /* <DEDUP_REMOVED lines=14> */
.L_x_107:
[----:B------:R-:W-:Y:S05]  /*4910*/  BSYNC B0 ;  /* 0x0000000000007941 */ /* 0x000fea0003800000 */
.L_x_106:
        /* <DEDUP_REMOVED lines=41> */
.L_x_109:
[----:B------:R-:W-:Y:S05]  /*4bb0*/  BSYNC B0 ;  /* 0x0000000000007941 */ /* 0x000fea0003800000 */
.L_x_108:
[----:B--2--5:R-:W-:Y:S01]  /*4bc0*/  HADD2.F32 R109, -RZ, R20.H0_H0 ;  /* 0x20000014ff6d7230 */ /* 0x024fe20000004100 */
        /* <DEDUP_REMOVED lines=12> */
.L_x_111:
[----:B------:R-:W-:Y:S05]  /*4c90*/  BSYNC B0 ;  /* 0x0000000000007941 */ /* 0x000fea0003800000 */
.L_x_110:
[----:B--2--5:R-:W-:Y:S01]  /*4ca0*/  HADD2.F32 R109, -RZ, R20.H0_H0 ;  /* 0x20000014ff6d7230 */ /* 0x024fe20000004100 */
[----:B------:R-:W-:-:S04]  /*4cb0*/  ULOP3.LUT UR8, UR22, 0x60, URZ, 0xfc, !UPT ;  /* 0x0000006016087892 */ /* 0x000fc8000f8efc3f */
        /* <DEDUP_REMOVED lines=31> */
[----:B------:R-:W-:-:S05]  /*4eb0*/  IADD3 R112, P5, R105, R6, RZ ;  /* 0x0000000669707210 */ /* 0x000fca0007fbe0ff */
[----:B------:R-:W-:Y:S01]  /*4ec0*/  IMAD.X R113, R21, 0x1, R7, P5 ;  /* 0x0000000115717824 */ /* 0x000fe200028e0607 */
[----:B------:R-:W-:-:S13]  /*4ed0*/  ISETP.GT.AND P5, PT, R0, 0x48, P3 ;  /* 0x000000480000780c */ /* 0x000fda0001fa4270 */
[----:B---3--:R-:W-:Y:S05]  /*4ee0*/  @!P5 BRA `(.L_x_113) ;  /* 0x00000000000cd947 */ /* 0x008fea0003800000 */
[----:B------:R-:W-:-:S04]  /*4ef0*/  IADD3 R2, P6, R8, UR8, RZ ;  /* 0x0000000808027c10 */ /* 0x000fc8000ffde0ff */
[----:B------:R-:W-:-:S05]  /*4f00*/  IADD3.X R3, R9, UR4, RZ, P6, !PT ;  /* 0x0000000409037c10 */ /* 0x000fca000b7fe4ff */
[----:B------:R2:W5:Y:S04]  /*4f10*/  LDG.E.LTC128B.U16 R20, desc[UR12][R2.64] ;  /* 0x0000000c02147981 */ /* 0x000568000c1e1520 */
.L_x_113:
[----:B------:R-:W-:Y:S05]  /*4f20*/  BSYNC B0 ;  /* 0x0000000000007941 */ /* 0x000fea0003800000 */
.L_x_112:
        /* <DEDUP_REMOVED lines=13> */
.L_x_115:
[----:B------:R-:W-:Y:S05]  /*5000*/  BSYNC B0 ;  /* 0x0000000000007941 */ /* 0x000fea0003800000 */
.L_x_114:
[----:B--2--5:R-:W-:Y:S01]  /*5010*/  HADD2.F32 R3, -RZ, R20.H0_H0 ;  /* 0x20000014ff037230 */ /* 0x024fe20000004100 */
[----:B------:R-:W-:-:S04]  /*5020*/  ULOP3.LUT UR6, UR22, 0x70, URZ, 0xfc, !UPT ;  /* 0x0000007016067892 */ /* 0x000fc8000f8efc3f */
        /* <DEDUP_REMOVED lines=8> */
[----:B--2---:R-:W-:Y:S02]  /*50b0*/  IADD3.X R3, R5, UR4, RZ, P5, !PT ;  /* 0x0000000405037c10 */ /* 0x004fe4000affe4ff */
[----:B------:R-:W-:-:S13]  /*50c0*/  ISETP.GT.AND P5, PT, R0, 0x40, P1 ;  /* 0x000000400000780c */ /* 0x000fda0000fa4270 */
[----:B------:R-:W2:Y:S01]  /*50d0*/  @P5 LDG.E.LTC128B.U16 R20, desc[UR12][R2.64] ;  /* 0x0000000c02145981 */ /* 0x000ea2000c1e1520 */
[----:B------:R-:W-:Y:S01]  /*50e0*/  ULOP3.LUT UR5, UR22, 0x72, URZ, 0xfc, !UPT ;  /* 0x0000007216057892 */ /* 0x000fe2000f8efc3f */
[----:B--2---:R-:W-:-:S05]  /*50f0*/  HADD2.F32 R115, -RZ, R20.H0_H0 ;  /* 0x20000014ff737230 */ /* 0x004fca0000004100 */
[----:B------:R-:W-:-:S04]  /*5100*/  FMUL R115, R115, R14 ;  /* 0x0000000e73737220 */ /* 0x000fc80000400000 */
[----:B------:R-:W-:-:S05]  /*5110*/  FFMA R115, R116, R11, R115 ;  /* 0x0000000b74737223 */ /* 0x000fca0000000073 */
[----:B------:R-:W-:-:S05]  /*5120*/  F2FP.F16.F32.PACK_AB R115, RZ, R115 ;  /* 0x00000073ff73723e */ /* 0x000fca00000000ff */
[----:B------:R-:W-:Y:S01]  /*5130*/  @P5 STG.E.U16 desc[UR12][R126.64], R115 ;  /* 0x000000737e005986 */ /* 0x000fe2000c10150c */
[----:B------:R-:W-:-:S05]  /*5140*/  IADD3 R6, P5, R111, R6, RZ ;  /* 0x000000066f067210 */ /* 0x000fca0007fbe0ff */
[----:B------:R-:W-:Y:S01]  /*5150*/  IMAD.X R7, R21, 0x1, R7, P5 ;  /* 0x0000000115077824 */ /* 0x000fe200028e0607 */
[----:B----4-:R-:W-:-:S04]  /*5160*/  IADD3 R4, P5, R4, UR5, RZ ;  /* 0x0000000504047c10 */ /* 0x010fc8000ffbe0ff */
[----:B------:R-:W-:Y:S02]  /*5170*/  IADD3.X R5, R5, UR4, RZ, P5, !PT ;  /* 0x0000000405057c10 */ /* 0x000fe4000affe4ff */
[----:B------:R-:W-:-:S13]  /*5180*/  ISETP.GT.AND P5, PT, R0, 0x40, P0 ;  /* 0x000000400000780c */ /* 0x000fda00007a4270 */
[----:B------:R-:W2:Y:S01]  /*5190*/  @P5 LDG.E.LTC128B.U16 R20, desc[UR12][R4.64] ;  /* 0x0000000c04145981 */ /* 0x000ea2000c1e1520 */
[----:B------:R-:W-:Y:S01]  /*51a0*/  BSSY B0, `(.L_x_116) ;  /* 0x000000e000007945 */ /* 0x000fe20003800000 */
[----:B--2---:R-:W-:-:S05]  /*51b0*/  HADD2.F32 R3, -RZ, R20.H0_H0 ;  /* 0x20000014ff037230 */ /* 0x004fca0000004100 */
[----:B------:R-:W-:-:S04]  /*51c0*/  FMUL R2, R3, R14 ;  /* 0x0000000e03027220 */ /* 0x000fc80000400000 */
[----:B------:R-:W-:-:S05]  /*51d0*/  FFMA R2, R117, R11, R2 ;  /* 0x0000000b75027223 */ /* 0x000fca0000000002 */
[----:B------:R-:W-:-:S04]  /*51e0*/  F2FP.F16.F32.PACK_AB R2, RZ, R2 ;  /* 0x00000002ff02723e */ /* 0x000fc800000000ff */
[----:B------:R-:W-:-:S05]  /*51f0*/  PRMT R3, R2, 0x7610, R3 ;  /* 0x0000761002037816 */ /* 0x000fca0000000003 */
[----:B------:R2:W-:Y:S01]  /*5200*/  @P5 STG.E.U16 desc[UR12][R128.64], R3 ;  /* 0x0000000380005986 */ /* 0x0005e2000c10150c */
[----:B------:R-:W-:-:S05]  /*5210*/  IADD3 R2, P5, R12, R17, RZ ;  /* 0x000000110c027210 */ /* 0x000fca0007fbe0ff */
[----:B--2---:R-:W-:Y:S01]  /*5220*/  IMAD.X R3, R13, 0x1, R21, P5 ;  /* 0x000000010d037824 */ /* 0x004fe200028e0615 */
[----:B------:R-:W-:-:S13]  /*5230*/  ISETP.GT.AND P5, PT, R0, 0x48, P1 ;  /* 0x000000480000780c */ /* 0x000fda0000fa4270 */
[----:B------:R-:W-:Y:S05]  /*5240*/  @!P5 BRA `(.L_x_117) ;  /* 0x00000000000cd947 */ /* 0x000fea0003800000 */
[----:B------:R-:W-:-:S04]  /*5250*/  IADD3 R4, P6, R8, UR6, RZ ;  /* 0x0000000608047c10 */ /* 0x000fc8000ffde0ff */
[----:B------:R-:W-:-:S05]  /*5260*/  IADD3.X R5, R9, UR4, RZ, P6, !PT ;  /* 0x0000000409057c10 */ /* 0x000fca000b7fe4ff */
[----:B------:R2:W5:Y:S04]  /*5270*/  LDG.E.LTC128B.U16 R20, desc[UR12][R4.64] ;  /* 0x0000000c04147981 */ /* 0x000568000c1e1520 */
.L_x_117:
[----:B------:R-:W-:Y:S05]  /*5280*/  BSYNC B0 ;  /* 0x0000000000007941 */ /* 0x000fea0003800000 */
.L_x_116:
        /* <DEDUP_REMOVED lines=8> */
[----:B------:R-:W-:-:S04]  /*5310*/  IADD3 R4, P5, R8, UR5, RZ ;  /* 0x0000000508047c10 */ /* 0x000fc8000ffbe0ff */
[----:B--2---:R-:W-:Y:S02]  /*5320*/  IADD3.X R5, R9, UR4, RZ, P5, !PT ;  /* 0x0000000409057c10 */ /* 0x004fe4000affe4ff */
[----:B------:R-:W-:-:S13]  /*5330*/  ISETP.GT.AND P5, PT, R0, 0x48, P0 ;  /* 0x000000480000780c */ /* 0x000fda00007a4270 */
[----:B------:R-:W-:Y:S05]  /*5340*/  @!P5 BRA `(.L_x_119) ;  /* 0x000000000004d947 */ /* 0x000fea0003800000 */
[----:B------:R2:W5:Y:S02]  /*5350*/  LDG.E.LTC128B.U16 R20, desc[UR12][R4.64] ;  /* 0x0000000c04147981 */ /* 0x000564000c1e1520 */
.L_x_119:
[----:B------:R-:W-:Y:S05]  /*5360*/  BSYNC B0 ;  /* 0x0000000000007941 */ /* 0x000fea0003800000 */
.L_x_118:
[----:B--2--5:R-:W-:Y:S01]  /*5370*/  HADD2.F32 R5, -RZ, R20.H0_H0 ;  /* 0x20000014ff057230 */ /* 0x024fe20000004100 */
[----:B------:R-:W-:Y:S01]  /*5380*/  ISETP.GT.AND P6, PT, R10, RZ, PT ;  /* 0x000000ff0a00720c */ /* 0x000fe20003fc4270 */
[----:B------:R-:W-:Y:S03]  /*5390*/  BSSY B0, `(.L_x_120) ;  /* 0x000000d000007945 */ /* 0x000fe60003800000 */
        /* <DEDUP_REMOVED lines=12> */
.L_x_121:
[----:B------:R-:W-:Y:S05]  /*5460*/  BSYNC B0 ;  /* 0x0000000000007941 */ /* 0x000fea0003800000 */
.L_x_120:
[----:B-----5:R-:W-:Y:S01]  /*5470*/  HADD2.F32 R7, -RZ, R20.H0_H0 ;  /* 0x20000014ff077230 */ /* 0x020fe20000004100 */
        /* <DEDUP_REMOVED lines=13> */
.L_x_123:
[----:B------:R-:W-:Y:S05]  /*5550*/  BSYNC B0 ;  /* 0x0000000000007941 */ /* 0x000fea0003800000 */
.L_x_122:
[----:B---3-5:R-:W-:Y:S01]  /*5560*/  HADD2.F32 R7, -RZ, R20.H0_H0 ;  /* 0x20000014ff077230 */ /* 0x028fe20000004100 */
        /* <DEDUP_REMOVED lines=8> */
[----:B---3--:R-:W-:Y:S01]  /*55f0*/  IMAD.X R7, R89, 0x1, R21, P5 ;  /* 0x0000000159077824 */ /* 0x008fe200028e0615 */
[----:B0-----:R-:W-:-:S04]  /*5600*/  IADD3 R8, P5, R22, UR22, RZ ;  /* 0x0000001616087c10 */ /* 0x001fc8000ffbe0ff */
[----:B------:R-:W-:Y:S02]  /*5610*/  IADD3.X R9, R23, UR4, RZ, P5, !PT ;  /* 0x0000000417097c10 */ /* 0x000fe4000affe4ff */
[----:B------:R-:W-:-:S13]  /*5620*/  ISETP.GT.AND P5, PT, R0, 0x88, P6 ;  /* 0x000000880000780c */ /* 0x000fda00037a4270 */
[----:B------:R-:W-:Y:S05]  /*5630*/  @!P5 BRA `(.L_x_125) ;  /* 0x000000000004d947 */ /* 0x000fea0003800000 */
[----:B------:R0:W5:Y:S02]  /*5640*/  LDG.E.LTC128B.U16 R20, desc[UR12][R8.64] ;  /* 0x0000000c08147981 */ /* 0x000164000c1e1520 */
.L_x_125:
[----:B------:R-:W-:Y:S05]  /*5650*/  BSYNC B0 ;  /* 0x0000000000007941 */ /* 0x000fea0003800000 */
.L_x_124:
        /* <DEDUP_REMOVED lines=14> */
.L_x_127:
[----:B------:R-:W-:Y:S05]  /*5740*/  BSYNC B0 ;  /* 0x0000000000007941 */ /* 0x000fea0003800000 */
.L_x_126:
[----:B---3-5:R-:W-:Y:S01]  /*5750*/  HADD2.F32 R57, -RZ, R20.H0_H0 ;  /* 0x20000014ff397230 */ /* 0x028fe20000004100 */
        /* <DEDUP_REMOVED lines=13> */
.L_x_129:
[----:B------:R-:W-:Y:S05]  /*5830*/  BSYNC B0 ;  /* 0x0000000000007941 */ /* 0x000fea0003800000 */
.L_x_128:
        /* <DEDUP_REMOVED lines=8> */
[----:B---3--:R-:W-:Y:S01]  /*58c0*/  IMAD.X R59, R13, 0x1, R21, P5 ;  /* 0x000000010d3b7824 */ /* 0x008fe200028e0615 */
[----:B------:R-:W-:-:S13]  /*58d0*/  ISETP.GT.AND P5, PT, R0, 0x80, P6 ;  /* 0x000000800000780c */ /* 0x000fda00037a4270 */
[----:B------:R-:W-:Y:S05]  /*58e0*/  @!P5 BRA `(.L_x_131) ;  /* 0x00000000000cd947 */ /* 0x000fea0003800000 */
[----:B------:R-:W-:-:S04]  /*58f0*/  IADD3 R112, P6, R18, UR19, RZ ;  /* 0x0000001312707c10 */ /* 0x000fc8000ffde0ff */
[----:B------:R-:W-:-:S05]  /*5900*/  IADD3.X R113, R19, UR4, RZ, P6, !PT ;  /* 0x0000000413717c10 */ /* 0x000fca000b7fe4ff */
[----:B------:R3:W5:Y:S04]  /*5910*/  LDG.E.LTC128B.U16 R20, desc[UR12][R112.64] ;  /* 0x0000000c70147981 */ /* 0x000768000c1e1520 */
.L_x_131:
[----:B------:R-:W-:Y:S05]  /*5920*/  BSYNC B0 ;  /* 0x0000000000007941 */ /* 0x000fea0003800000 */
.L_x_130:
        /* <DEDUP_REMOVED lines=14> */
.L_x_133:
[----:B------:R-:W-:Y:S05]  /*5a10*/  BSYNC B0 ;  /* 0x0000000000007941 */ /* 0x000fea0003800000 */
.L_x_132:
        /* <DEDUP_REMOVED lines=14> */
.L_x_135:
[----:B------:R-:W-:Y:S05]  /*5b00*/  BSYNC B0 ;  /* 0x0000000000007941 */ /* 0x000fea0003800000 */
.L_x_134:
        /* <DEDUP_REMOVED lines=14> */
.L_x_137:
[----:B------:R-:W-:Y:S05]  /*5bf0*/  BSYNC B0 ;  /* 0x0000000000007941 */ /* 0x000fea0003800000 */
.L_x_136:
        /* <DEDUP_REMOVED lines=14> */
.L_x_139:
[----:B------:R-:W-:Y:S05]  /*5ce0*/  BSYNC B0 ;  /* 0x0000000000007941 */ /* 0x000fea0003800000 */
.L_x_138:
        /* <DEDUP_REMOVED lines=14> */
.L_x_141:
[----:B------:R-:W-:Y:S05]  /*5dd0*/  BSYNC B0 ;  /* 0x0000000000007941 */ /* 0x000fea0003800000 */
.L_x_140:
        /* <DEDUP_REMOVED lines=14> */
.L_x_143:
[----:B------:R-:W-:Y:S05]  /*5ec0*/  BSYNC B0 ;  /* 0x0000000000007941 */ /* 0x000fea0003800000 */
.L_x_142:
        /* <DEDUP_REMOVED lines=14> */
.L_x_145:
[----:B------:R-:W-:Y:S05]  /*5fb0*/  BSYNC B0 ;  /* 0x0000000000007941 */ /* 0x000fea0003800000 */
.L_x_144:
        /* <DEDUP_REMOVED lines=14> */
.L_x_147:
[----:B------:R-:W-:Y:S05]  /*60a0*/  BSYNC B0 ;  /* 0x0000000000007941 */ /* 0x000fea0003800000 */
.L_x_146:
        /* <DEDUP_REMOVED lines=14> */
.L_x_149:
[----:B------:R-:W-:Y:S05]  /*6190*/  BSYNC B0 ;  /* 0x0000000000007941 */ /* 0x000fea0003800000 */
.L_x_148:
        /* <DEDUP_REMOVED lines=14> */
.L_x_151:
[----:B------:R-:W-:Y:S05]  /*6280*/  BSYNC B0 ;  /* 0x0000000000007941 */ /* 0x000fea0003800000 */
.L_x_150:
        /* <DEDUP_REMOVED lines=14> */
.L_x_153:
[----:B------:R-:W-:Y:S05]  /*6370*/  BSYNC B0 ;  /* 0x0000000000007941 */ /* 0x000fea0003800000 */
.L_x_152:
        /* <DEDUP_REMOVED lines=14> */
.L_x_155:
[----:B------:R-:W-:Y:S05]  /*6460*/  BSYNC B0 ;  /* 0x0000000000007941 */ /* 0x000fea0003800000 */
.L_x_154:
        /* <DEDUP_REMOVED lines=14> */
.L_x_157:
[----:B------:R-:W-:Y:S05]  /*6550*/  BSYNC B0 ;  /* 0x0000000000007941 */ /* 0x000fea0003800000 */
.L_x_156:
        /* <DEDUP_REMOVED lines=14> */
.L_x_159:
[----:B------:R-:W-:Y:S05]  /*6640*/  BSYNC B0 ;  /* 0x0000000000007941 */ /* 0x000fea0003800000 */
.L_x_158:
        /* <DEDUP_REMOVED lines=14> */
.L_x_161:
[----:B------:R-:W-:Y:S05]  /*6730*/  BSYNC B0 ;  /* 0x0000000000007941 */ /* 0x000fea0003800000 */
.L_x_160:
[----:B---3-5:R-:W-:Y:S01]  /*6740*/  HADD2.F32 R59, -RZ, R20.H0_H0 ;  /* 0x20000014ff3b7230 */ /* 0x028fe20000004100 */
[----:B------:R-:W-:Y:S04]  /*6750*/  BSSY B0, `(.L_x_162) ;  /* 0x000000c000007945 */ /* 0x000fe80003800000 */
        /* <DEDUP_REMOVED lines=11> */
.L_x_163:
[----:B------:R-:W-:Y:S05]  /*6810*/  BSYNC B0 ;  /* 0x0000000000007941 */ /* 0x000fea0003800000 */
.L_x_162:
        /* <DEDUP_REMOVED lines=14> */
.L_x_165:
[----:B------:R-:W-:Y:S05]  /*6900*/  BSYNC B0 ;  /* 0x0000000000007941 */ /* 0x000fea0003800000 */
.L_x_164:
[----:B---3-5:R-:W-:Y:S01]  /*6910*/  HADD2.F32 R61, -RZ, R20.H0_H0 ;  /* 0x20000014ff3d7230 */ /* 0x028fe20000004100 */
        /* <DEDUP_REMOVED lines=12> */
.L_x_167:
[----:B------:R-:W-:Y:S05]  /*69e0*/  BSYNC B0 ;  /* 0x0000000000007941 */ /* 0x000fea0003800000 */
.L_x_166:
        /* <DEDUP_REMOVED lines=13> */
.L_x_169:
[----:B------:R-:W-:Y:S05]  /*6ac0*/  BSYNC B0 ;  /* 0x0000000000007941 */ /* 0x000fea0003800000 */
.L_x_168:
        /* <DEDUP_REMOVED lines=13> */
.L_x_171:
[----:B------:R-:W-:Y:S05]  /*6ba0*/  BSYNC B0 ;  /* 0x0000000000007941 */ /* 0x000fea0003800000 */
.L_x_170:
        /* <DEDUP_REMOVED lines=13> */
.L_x_173:
[----:B------:R-:W-:Y:S05]  /*6c80*/  BSYNC B0 ;  /* 0x0000000000007941 */ /* 0x000fea0003800000 */
.L_x_172:
        /* <DEDUP_REMOVED lines=13> */
.L_x_175:
[----:B------:R-:W-:Y:S05]  /*6d60*/  BSYNC B0 ;  /* 0x0000000000007941 */ /* 0x000fea0003800000 */
.L_x_174:
        /* <DEDUP_REMOVED lines=13> */
.L_x_177:
[----:B------:R-:W-:Y:S05]  /*6e40*/  BSYNC B0 ;  /* 0x0000000000007941 */ /* 0x000fea0003800000 */
.L_x_176:
        /* <DEDUP_REMOVED lines=8> */
[----:B------:R-:W-:-:S04]  /*6ed0*/  IADD3 R18, P5, R18, UR5, RZ ;  /* 0x0000000512127c10 */ /* 0x000fc8000ffbe0ff */
[----:B------:R-:W-:Y:S02]  /*6ee0*/  IADD3.X R19, R19, UR4, RZ, P5, !PT ;  /* 0x0000000413137c10 */ /* 0x000fe4000affe4ff */
[----:B------:R-:W-:-:S13]  /*6ef0*/  ISETP.GT.AND P5, PT, R0, 0x80, P0 ;  /* 0x000000800000780c */ /* 0x000fda00007a4270 */
[----:B------:R-:W-:Y:S05]  /*6f00*/  @!P5 BRA `(.L_x_179) ;  /* 0x000000000004d947 */ /* 0x000fea0003800000 */
[----:B------:R3:W5:Y:S02]  /*6f10*/  LDG.E.LTC128B.U16 R20, desc[UR12][R18.64] ;  /* 0x0000000c12147981 */ /* 0x000764000c1e1520 */
.L_x_179:
[----:B------:R-:W-:Y:S05]  /*6f20*/  BSYNC B0 ;  /* 0x0000000000007941 */ /* 0x000fea0003800000 */
.L_x_178:
        /* <DEDUP_REMOVED lines=13> */
.L_x_181:
[----:B------:R-:W-:Y:S05]  /*7000*/  BSYNC B0 ;  /* 0x0000000000007941 */ /* 0x000fea0003800000 */
.L_x_180:
        /* <DEDUP_REMOVED lines=9> */
[----:B---3--:R-:W-:Y:S02]  /*70a0*/  IADD3.X R13, R23, UR4, RZ, P5, !PT ;  /* 0x00000004170d7c10 */ /* 0x008fe4000affe4ff */
[----:B------:R-:W-:-:S13]  /*70b0*/  ISETP.GT.AND P5, PT, R0, 0x88, P0 ;  /* 0x000000880000780c */ /* 0x000fda00007a4270 */
[----:B------:R-:W-:Y:S05]  /*70c0*/  @!P5 BRA `(.L_x_183) ;  /* 0x000000000004d947 */ /* 0x000fea0003800000 */
[----:B------:R3:W5:Y:S02]  /*70d0*/  LDG.E.LTC128B.U16 R20, desc[UR12][R12.64] ;  /* 0x0000000c0c147981 */ /* 0x000764000c1e1520 */
.L_x_183:
[----:B------:R-:W-:Y:S05]  /*70e0*/  BSYNC B0 ;  /* 0x0000000000007941 */ /* 0x000fea0003800000 */
.L_x_182:
        /* <DEDUP_REMOVED lines=15> */
.L_x_185:
[----:B------:R-:W-:Y:S05]  /*71e0*/  BSYNC B0 ;  /* 0x0000000000007941 */ /* 0x000fea0003800000 */
.L_x_184:
        /* <DEDUP_REMOVED lines=11> */
[----:B-1----:R-:W-:-:S04]  /*72a0*/  IADD3 R22, P6, R4, UR21, RZ ;  /* 0x0000001504167c10 */ /* 0x002fc8000ffde0ff */
[----:B------:R-:W-:-:S05]  /*72b0*/  IADD3.X R23, R5, UR4, RZ, P6, !PT ;  /* 0x0000000405177c10 */ /* 0x000fca000b7fe4ff */
[----:B------:R3:W5:Y:S04]  /*72c0*/  LDG.E.LTC128B.U16 R20, desc[UR12][R22.64] ;  /* 0x0000000c16147981 */ /* 0x000768000c1e1520 */
.L_x_187:
[----:B------:R-:W-:Y:S05]  /*72d0*/  BSYNC B0 ;  /* 0x0000000000007941 */ /* 0x000fea0003800000 */
.L_x_186:
[----:B-1-3-5:R-:W-:Y:S01]  /*72e0*/  HADD2.F32 R23, -RZ, R20.H0_H0 ;  /* 0x20000014ff177230 */ /* 0x02afe20000004100 */
[----:B------:R-:W-:Y:S01]  /*72f0*/  ISETP.GT.AND P6, PT, R10, RZ, PT ;  /* 0x000000ff0a00720c */ /* 0x000fe20003fc4270 */
[----:B------:R-:W-:Y:S03]  /*7300*/  BSSY B0, `(.L_x_188) ;  /* 0x000000e000007945 */ /* 0x000fe60003800000 */
[----:B------:R-:W-:-:S04]  /*7310*/  FMUL R16, R23, R14 ;  /* 0x0000000e17107220 */ /* 0x000fc80000400000 */
[----:B------:R-:W-:-:S05]  /*7320*/  FFMA R16, R25, R11, R16 ;  /* 0x0000000b19107223 */ /* 0x000fca0000000010 */
[----:B------:R-:W-:-:S04]  /*7330*/  F2FP.F16.F32.PACK_AB R16, RZ, R16 ;  /* 0x00000010ff10723e */ /* 0x000fc800000000ff */
[----:B------:R-:W-:Y:S02]  /*7340*/  PRMT R23, R16, 0x7610, R23 ;  /* 0x0000761010177816 */ /* 0x000fe40000000017 */
[----:B------:R-:W-:-:S03]  /*7350*/  PRMT R16, R20, 0x7610, R16 ;  /* 0x0000761014107816 */ /* 0x000fc60000000010 */
[----:B------:R1:W-:Y:S01]  /*7360*/  @P5 STG.E.U16 desc[UR12][R60.64], R23 ;  /* 0x000000173c005986 */ /* 0x0003e2000c10150c */
[----:B------:R-:W-:-:S05]  /*7370*/  IADD3 R22, P5, R6, R17, RZ ;  /* 0x0000001106167210 */ /* 0x000fca0007fbe0ff */
[----:B-1----:R-:W-:Y:S01]  /*7380*/  IMAD.X R23, R7, 0x1, R21, P5 ;  /* 0x0000000107177824 */ /* 0x002fe200028e0615 */
[----:B------:R-:W-:-:S13]  /*7390*/  ISETP.GT.AND P5, PT, R0, 0xc8, P6 ;  /* 0x000000c80000780c */ /* 0x000fda00037a4270 */
[----:B------:R-:W-:Y:S05]  /*73a0*/  @!P5 BRA `(.L_x_189) ;  /* 0x00000000000cd947 */ /* 0x000fea0003800000 */
[----:B------:R-:W-:-:S04]  /*73b0*/  IADD3 R16, P6, R8, UR22, RZ ;  /* 0x0000001608107c10 */ /* 0x000fc8000ffde0ff */
[----:B------:R-:W-:-:S05]  /*73c0*/  IADD3.X R17, R9, UR4, RZ, P6, !PT ;  /* 0x0000000409117c10 */ /* 0x000fca000b7fe4ff */
[----:B------:R1:W5:Y:S04]  /*73d0*/  LDG.E.LTC128B.U16 R16, desc[UR12][R16.64] ;  /* 0x0000000c10107981 */ /* 0x000368000c1e1520 */
.L_x_189:
[----:B------:R-:W-:Y:S05]  /*73e0*/  BSYNC B0 ;  /* 0x0000000000007941 */ /* 0x000fea0003800000 */
.L_x_188:
[----:B-1---5:R-:W-:Y:S01]  /*73f0*/  HADD2.F32 R17, -RZ, R16.H0_H0 ;  /* 0x20000010ff117230 */ /* 0x022fe20000004100 */
        /* <DEDUP_REMOVED lines=9> */
[----:B-1----:R-:W-:Y:S05]  /*7490*/  @!P5 BRA `(.L_x_191) ;  /* 0x00000000000cd947 */ /* 0x002fea0003800000 */
[----:B------:R-:W-:-:S04]  /*74a0*/  IADD3 R16, P6, R8, UR21, RZ ;  /* 0x0000001508107c10 */ /* 0x000fc8000ffde0ff */
[----:B------:R-:W-:-:S05]  /*74b0*/  IADD3.X R17, R9, UR4, RZ, P6, !PT ;  /* 0x0000000409117c10 */ /* 0x000fca000b7fe4ff */
[----:B------:R1:W5:Y:S04]  /*74c0*/  LDG.E.LTC128B.U16 R16, desc[UR12][R16.64] ;  /* 0x0000000c10107981 */ /* 0x000368000c1e1520 */
.L_x_191:
[----:B------:R-:W-:Y:S05]  /*74d0*/  BSYNC B0 ;  /* 0x0000000000007941 */ /* 0x000fea0003800000 */
.L_x_190:
        /* <DEDUP_REMOVED lines=12> */
[----:B-1----:R-:W-:-:S05]  /*75a0*/  IADD3.X R17, R5, UR4, RZ, P6, !PT ;  /* 0x0000000405117c10 */ /* 0x002fca000b7fe4ff */
[----:B------:R3:W5:Y:S04]  /*75b0*/  LDG.E.LTC128B.U16 R16, desc[UR12][R16.64] ;  /* 0x0000000c10107981 */ /* 0x000768000c1e1520 */
.L_x_193:
[----:B------:R-:W-:Y:S05]  /*75c0*/  BSYNC B0 ;  /* 0x0000000000007941 */ /* 0x000fea0003800000 */
.L_x_192:
[----:B-----5:R-:W-:Y:S01]  /*75d0*/  HADD2.F32 R15, -RZ, R16.H0_H0 ;  /* 0x20000010ff0f7230 */ /* 0x020fe20000004100 */
[----:B------:R-:W-:Y:S01]  /*75e0*/  ISETP.GT.AND P6, PT, R10, 0x9, PT ;  /* 0x000000090a00780c */ /* 0x000fe20003fc4270 */
[----:B------:R-:W-:Y:S03]  /*75f0*/  BSSY B0, `(.L_x_194) ;  /* 0x000000e000007945 */ /* 0x000fe60003800000 */
[----:B------:R-:W-:-:S04]  /*7600*/  FMUL R15, R15, R14 ;  /* 0x0000000e0f0f7220 */ /* 0x000fc80000400000 */
[----:B------:R-:W-:-:S05]  /*7610*/  FFMA R15, R28, R11, R15 ;  /* 0x0000000b1c0f7223 */ /* 0x000fca000000000f */
[----:B------:R-:W-:-:S04]  /*7620*/  F2FP.F16.F32.PACK_AB R15, RZ, R15 ;  /* 0x0000000fff0f723e */ /* 0x000fc800000000ff */
[----:B-1-3--:R-:W-:Y:S02]  /*7630*/  PRMT R17, R15, 0x7610, R17 ;  /* 0x000076100f117816 */ /* 0x00afe40000000011 */
[----:B------:R-:W-:-:S03]  /*7640*/  PRMT R15, R16, 0x7610, R15 ;  /* 0x00007610100f7816 */ /* 0x000fc6000000000f */
        /* <DEDUP_REMOVED lines=8> */
.L_x_195:
[----:B------:R-:W-:Y:S05]  /*76d0*/  BSYNC B0 ;  /* 0x0000000000007941 */ /* 0x000fea0003800000 */
.L_x_194:
[----:B-1---5:R-:W-:Y:S01]  /*76e0*/  HADD2.F32 R13, -RZ, R15.H0_H0 ;  /* 0x2000000fff0d7230 */ /* 0x022fe20000004100 */
[----:B------:R-:W-:Y:S01]  /*76f0*/  ISETP.GT.AND P6, PT, R10, 0x8, PT ;  /* 0x000000080a00780c */ /* 0x000fe20003fc4270 */
        /* <DEDUP_REMOVED lines=14> */
.L_x_197:
[----:B------:R-:W-:Y:S05]  /*77e0*/  BSYNC B0 ;  /* 0x0000000000007941 */ /* 0x000fea0003800000 */
.L_x_196:
        /* <DEDUP_REMOVED lines=14> */
.L_x_199:
[----:B------:R-:W-:Y:S05]  /*78d0*/  BSYNC B0 ;  /* 0x0000000000007941 */ /* 0x000fea0003800000 */
.L_x_198:
        /* <DEDUP_REMOVED lines=14> */
.L_x_201:
[----:B------:R-:W-:Y:S05]  /*79c0*/  BSYNC B0 ;  /* 0x0000000000007941 */ /* 0x000fea0003800000 */
.L_x_200:
        /* <DEDUP_REMOVED lines=14> */
.L_x_203:
[----:B------:R-:W-:Y:S05]  /*7ab0*/  BSYNC B0 ;  /* 0x0000000000007941 */ /* 0x000fea0003800000 */
.L_x_202:
[----:B-1---5:R-:W-:Y:S01]  /*7ac0*/  HADD2.F32 R13, -RZ, R12.H0_H0 ;  /* 0x2000000cff0d7230 */ /* 0x022fe20000004100 */
[----:B------:R-:W-:Y:S01]  /*7ad0*/  ISETP.GT.AND P6, PT, R10, 0x10, PT ;  /* 0x000000100a00780c */ /* 0x000fe20003fc4270 */
        /* <DEDUP_REMOVED lines=13> */
.L_x_205:
[----:B------:R-:W-:Y:S05]  /*7bb0*/  BSYNC B0 ;  /* 0x0000000000007941 */ /* 0x000fea0003800000 */
.L_x_204:
        /* <DEDUP_REMOVED lines=14> */
.L_x_207:
[----:B------:R-:W-:Y:S05]  /*7ca0*/  BSYNC B0 ;  /* 0x0000000000007941 */ /* 0x000fea0003800000 */
.L_x_206:
        /* <DEDUP_REMOVED lines=14> */
.L_x_209:
[----:B------:R-:W-:Y:S05]  /*7d90*/  BSYNC B0 ;  /* 0x0000000000007941 */ /* 0x000fea0003800000 */
.L_x_208:
        /* <DEDUP_REMOVED lines=14> */
.L_x_211:
[----:B------:R-:W-:Y:S05]  /*7e80*/  BSYNC B0 ;  /* 0x0000000000007941 */ /* 0x000fea0003800000 */
.L_x_210:
        /* <DEDUP_REMOVED lines=15> */
.L_x_213:
[----:B------:R-:W-:Y:S05]  /*7f80*/  BSYNC B0 ;  /* 0x0000000000007941 */ /* 0x000fea0003800000 */
.L_x_212:
        /* <DEDUP_REMOVED lines=14> */
.L_x_215:
[----:B------:R-:W-:Y:S05]  /*8070*/  BSYNC B0 ;  /* 0x0000000000007941 */ /* 0x000fea0003800000 */
.L_x_214:
        /* <DEDUP_REMOVED lines=15> */
.L_x_217:
[----:B------:R-:W-:Y:S05]  /*8170*/  BSYNC B0 ;  /* 0x0000000000007941 */ /* 0x000fea0003800000 */
.L_x_216:
        /* <DEDUP_REMOVED lines=14> */
.L_x_219:
[----:B------:R-:W-:Y:S05]  /*8260*/  BSYNC B0 ;  /* 0x0000000000007941 */ /* 0x000fea0003800000 */
.L_x_218:
[----:B-1---5:R-:W-:Y:S01]  /*8270*/  HADD2.F32 R13, -RZ, R12.H0_H0 ;  /* 0x2000000cff0d7230 */ /* 0x022fe20000004100 */
[----:B------:R-:W-:Y:S01]  /*8280*/  ISETP.GT.AND P6, PT, R10, 0x20, PT ;  /* 0x000000200a00780c */ /* 0x000fe20003fc4270 */
[----:B------:R-:W-:Y:S03]  /*8290*/  BSSY B0, `(.L_x_220) ;  /* 0x000000a000007945 */ /* 0x000fe60003800000 */
[----:B------:R-:W-:-:S04]  /*82a0*/  FMUL R20, R13, R14 ;  /* 0x0000000e0d147220 */ /* 0x000fc80000400000 */
[----:B------:R-:W-:-:S05]  /*82b0*/  FFMA R20, R41, R11, R20 ;  /* 0x0000000b29147223 */ /* 0x000fca0000000014 */
[----:B------:R-:W-:-:S05]  /*82c0*/  F2FP.F16.F32.PACK_AB R20, RZ, R20 ;  /* 0x00000014ff14723e */ /* 0x000fca00000000ff */
[----:B------:R1:W-:Y:S01]  /*82d0*/  @P5 STG.E.U16 desc[UR12][R24.64], R20 ;  /* 0x0000001418005986 */ /* 0x0003e2000c10150c */
[----:B------:R-:W-:-:S13]  /*82e0*/  ISETP.GT.AND P5, PT, R0, 0xc8, P6 ;  /* 0x000000c80000780c */ /* 0x000fda00037a4270 */
[----:B-1----:R-:W-:Y:S05]  /*82f0*/  @!P5 BRA `(.L_x_221) ;  /* 0x00000000000cd947 */ /* 0x002fea0003800000 */
[----:B------:R-:W-:-:S04]  /*8300*/  IADD3 R12, P6, R8, UR14, RZ ;  /* 0x0000000e080c7c10 */ /* 0x000fc8000ffde0ff */
[----:B------:R-:W-:-:S05]  /*8310*/  IADD3.X R13, R9, UR4, RZ, P6, !PT ;  /* 0x00000004090d7c10 */ /* 0x000fca000b7fe4ff */
[----:B------:R1:W5:Y:S04]  /*8320*/  LDG.E.LTC128B.U16 R12, desc[UR12][R12.64] ;  /* 0x0000000c0c0c7981 */ /* 0x000368000c1e1520 */
.L_x_221:
[----:B------:R-:W-:Y:S05]  /*8330*/  BSYNC B0 ;  /* 0x0000000000007941 */ /* 0x000fea0003800000 */
.L_x_220:
        /* <DEDUP_REMOVED lines=12> */
.L_x_223:
[----:B------:R-:W-:Y:S05]  /*8400*/  BSYNC B0 ;  /* 0x0000000000007941 */ /* 0x000fea0003800000 */
.L_x_222:
        /* <DEDUP_REMOVED lines=15> */
.L_x_225:
[----:B------:R-:W-:Y:S05]  /*8500*/  BSYNC B0 ;  /* 0x0000000000007941 */ /* 0x000fea0003800000 */
.L_x_224:
[----:B-1---5:R-:W-:Y:S01]  /*8510*/  HADD2.F32 R13, -RZ, R12.H0_H0 ;  /* 0x2000000cff0d7230 */ /* 0x022fe20000004100 */
        /* <DEDUP_REMOVED lines=12> */
.L_x_227:
[----:B------:R-:W-:Y:S05]  /*85e0*/  BSYNC B0 ;  /* 0x0000000000007941 */ /* 0x000fea0003800000 */
.L_x_226:
[----:B-1---5:R-:W-:Y:S01]  /*85f0*/  HADD2.F32 R13, -RZ, R12.H0_H0 ;  /* 0x2000000cff0d7230 */ /* 0x022fe20000004100 */
[----:B------:R-:W-:Y:S01]  /*8600*/  ISETP.GT.AND P6, PT, R10, 0x28, PT ;  /* 0x000000280a00780c */ /* 0x000fe20003fc4270 */
[----:B------:R-:W-:Y:S03]  /*8610*/  BSSY B0, `(.L_x_228) ;  /* 0x000000c000007945 */ /* 0x000fe60003800000 */
[----:B------:R-:W-:Y:S01]  /*8620*/  FMUL R10, R13, R14 ;  /* 0x0000000e0d0a7220 */ /* 0x000fe20000400000 */
[----:B------:R-:W-:-:S03]  /*8630*/  ISETP.GT.AND P6, PT, R0, 0xc8, P6 ;  /* 0x000000c80000780c */ /* 0x000fc600037c4270 */
[----:B------:R-:W-:-:S05]  /*8640*/  FFMA R10, R45, R11, R10 ;  /* 0x0000000b2d0a7223 */ /* 0x000fca000000000a */
[----:B------:R-:W-:-:S04]  /*8650*/  F2FP.F16.F32.PACK_AB R10, RZ, R10 ;  /* 0x0000000aff0a723e */ /* 0x000fc800000000ff */
[----:B------:R-:W-:Y:S02]  /*8660*/  PRMT R13, R10, 0x7610, R13 ;  /* 0x000076100a0d7816 */ /* 0x000fe4000000000d */
[----:B------:R-:W-:-:S03]  /*8670*/  PRMT R10, R12, 0x7610, R10 ;  /* 0x000076100c0a7816 */ /* 0x000fc6000000000a */
[----:B------:R1:W-:Y:S01]  /*8680*/  @P5 STG.E.U16 desc[UR12][R18.64], R13 ;  /* 0x0000000d12005986 */ /* 0x0003e2000c10150c */
[----:B------:R-:W-:Y:S05]  /*8690*/  @!P6 BRA `(.L_x_229) ;  /* 0x00000000000ce947 */ /* 0x000fea0003800000 */
[----:B------:R-:W-:-:S04]  /*86a0*/  IADD3 R12, P5, R8, UR10, RZ ;  /* 0x0000000a080c7c10 */ /* 0x000fc8000ffbe0ff */
[----:B-1----:R-:W-:-:S05]  /*86b0*/  IADD3.X R13, R9, UR4, RZ, P5, !PT ;  /* 0x00000004090d7c10 */ /* 0x002fca000affe4ff */
[----:B------:R3:W5:Y:S04]  /*86c0*/  LDG.E.LTC128B.U16 R10, desc[UR12][R12.64] ;  /* 0x0000000c0c0a7981 */ /* 0x000768000c1e1520 */
.L_x_229:
[----:B------:R-:W-:Y:S05]  /*86d0*/  BSYNC B0 ;  /* 0x0000000000007941 */ /* 0x000fea0003800000 */
.L_x_228:
[----:B-1-3-5:R-:W-:Y:S01]  /*86e0*/  HADD2.F32 R13, -RZ, R10.H0_H0 ;  /* 0x2000000aff0d7230 */ /* 0x02afe20000004100 */
[----:B------:R-:W-:Y:S01]  /*86f0*/  IADD3 R12, P5, R6, R101, RZ ;  /* 0x00000065060c7210 */ /* 0x000fe20007fbe0ff */
[----:B------:R-:W-:Y:S01]  /*8700*/  BSSY B0, `(.L_x_230) ;  /* 0x000000b000007945 */ /* 0x000fe20003800000 */
[----:B------:R-:W-:Y:S02]  /*8710*/  ISETP.GT.AND P4, PT, R0, 0xc8, P4 ;  /* 0x000000c80000780c */ /* 0x000fe40002784270 */
[----:B------:R-:W-:-:S04]  /*8720*/  FMUL R13, R13, R14 ;  /* 0x0000000e0d0d7220 */ /* 0x000fc80000400000 */
[----:B------:R-:W-:-:S05]  /*8730*/  FFMA R13, R46, R11, R13 ;  /* 0x0000000b2e0d7223 */ /* 0x000fca000000000d */
[----:B------:R-:W-:Y:S01]  /*8740*/  F2FP.F16.F32.PACK_AB R15, RZ, R13 ;  /* 0x0000000dff0f723e */ /* 0x000fe200000000ff */
[----:B------:R-:W-:-:S05]  /*8750*/  IMAD.X R13, R7, 0x1, R21, P5 ;  /* 0x00000001070d7824 */ /* 0x000fca00028e0615 */
[----:B------:R1:W-:Y:S01]  /*8760*/  @P6 STG.E.U16 desc[UR12][R12.64], R15 ;  /* 0x0000000f0c006986 */ /* 0x0003e2000c10150c */
[----:B------:R-:W-:Y:S05]  /*8770*/  @!P4 BRA `(.L_x_231) ;  /* 0x00000000000cc947 */ /* 0x000fea0003800000 */
[----:B-1----:R-:W-:-:S04]  /*8780*/  IADD3 R12, P5, R8, UR9, RZ ;  /* 0x00000009080c7c10 */ /* 0x002fc8000ffbe0ff */
[----:B------:R-:W-:-:S05]  /*8790*/  IADD3.X R13, R9, UR4, RZ, P5, !PT ;  /* 0x00000004090d7c10 */ /* 0x000fca000affe4ff */
[----:B------:R3:W5:Y:S04]  /*87a0*/  LDG.E.LTC128B.U16 R10, desc[UR12][R12.64] ;  /* 0x0000000c0c0a7981 */ /* 0x000768000c1e1520 */
.L_x_231:
[----:B------:R-:W-:Y:S05]  /*87b0*/  BSYNC B0 ;  /* 0x0000000000007941 */ /* 0x000fea0003800000 */
.L_x_230:
[----:B-1-3-5:R-:W-:Y:S01]  /*87c0*/  HADD2.F32 R13, -RZ, R10.H0_H0 ;  /* 0x2000000aff0d7230 */ /* 0x02afe20000004100 */
[----:B------:R-:W-:Y:S01]  /*87d0*/  ISETP.GT.AND P5, PT, R0, 0xc0, P3 ;  /* 0x000000c00000780c */ /* 0x000fe20001fa4270 */
[----:B------:R-:W-:Y:S03]  /*87e0*/  BSSY B0, `(.L_x_232) ;  /* 0x000000b000007945 */ /* 0x000fe60003800000 */
[----:B------:R-:W-:-:S04]  /*87f0*/  FMUL R12, R13, R14 ;  /* 0x0000000e0d0c7220 */ /* 0x000fc80000400000 */
[----:B------:R-:W-:Y:S01]  /*8800*/  FFMA R47, R47, R11, R12 ;  /* 0x0000000b2f2f7223 */ /* 0x000fe2000000000c */
[----:B------:R-:W-:-:S04]  /*8810*/  IADD3 R12, P6, R6, R103, RZ ;  /* 0x00000067060c7210 */ /* 0x000fc80007fde0ff */
[----:B------:R-:W-:Y:S01]  /*8820*/  F2FP.F16.F32.PACK_AB R47, RZ, R47 ;  /* 0x0000002fff2f723e */ /* 0x000fe200000000ff */
[----:B------:R-:W-:-:S05]  /*8830*/  IMAD.X R13, R7, 0x1, R21, P6 ;  /* 0x00000001070d7824 */ /* 0x000fca00030e0615 */
[----:B------:R1:W-:Y:S01]  /*8840*/  @P4 STG.E.U16 desc[UR12][R12.64], R47 ;  /* 0x0000002f0c004986 */ /* 0x0003e2000c10150c */
[----:B------:R-:W-:Y:S05]  /*8850*/  @!P5 BRA `(.L_x_233) ;  /* 0x00000000000cd947 */ /* 0x000fea0003800000 */
[----:B-1----:R-:W-:-:S04]  /*8860*/  IADD3 R12, P4, R4, UR8, RZ ;  /* 0x00000008040c7c10 */ /* 0x002fc8000ff9e0ff */
[----:B------:R-:W-:-:S05]  /*8870*/  IADD3.X R13, R5, UR4, RZ, P4, !PT ;  /* 0x00000004050d7c10 */ /* 0x000fca000a7fe4ff */
[----:B------:R3:W5:Y:S04]  /*8880*/  LDG.E.LTC128B.U16 R10, desc[UR12][R12.64] ;  /* 0x0000000c0c0a7981 */ /* 0x000768000c1e1520 */
.L_x_233:
[----:B------:R-:W-:Y:S05]  /*8890*/  BSYNC B0 ;  /* 0x0000000000007941 */ /* 0x000fea0003800000 */
.L_x_232:
        /* <DEDUP_REMOVED lines=13> */
.L_x_235:
[----:B------:R-:W-:Y:S05]  /*8970*/  BSYNC B0 ;  /* 0x0000000000007941 */ /* 0x000fea0003800000 */
.L_x_234:
        /* <DEDUP_REMOVED lines=13> */
.L_x_237:
[----:B------:R-:W-:Y:S05]  /*8a50*/  BSYNC B0 ;  /* 0x0000000000007941 */ /* 0x000fea0003800000 */
.L_x_236:
        /* <DEDUP_REMOVED lines=13> */
.L_x_239:
[----:B------:R-:W-:Y:S05]  /*8b30*/  BSYNC B0 ;  /* 0x0000000000007941 */ /* 0x000fea0003800000 */
.L_x_238:
        /* <DEDUP_REMOVED lines=13> */
.L_x_241:
[----:B------:R-:W-:Y:S05]  /*8c10*/  BSYNC B0 ;  /* 0x0000000000007941 */ /* 0x000fea0003800000 */
.L_x_240:
[----:B-1-3-5:R-:W-:Y:S01]  /*8c20*/  HADD2.F32 R13, -RZ, R10.H0_H0 ;  /* 0x2000000aff0d7230 */ /* 0x02afe20000004100 */
[----:B------:R-:W-:Y:S01]  /*8c30*/  IADD3 R12, P4, R2, R109, RZ ;  /* 0x0000006d020c7210 */ /* 0x000fe20007f9e0ff */
[----:B------:R-:W-:Y:S01]  /*8c40*/  BSSY B0, `(.L_x_242) ;  /* 0x000000b000007945 */ /* 0x000fe20003800000 */
[----:B------:R-:W-:Y:S02]  /*8c50*/  ISETP.GT.AND P2, PT, R0, 0xc0, P0 ;  /* 0x000000c00000780c */ /* 0x000fe40000744270 */
[----:B------:R-:W-:-:S04]  /*8c60*/  FMUL R13, R13, R14 ;  /* 0x0000000e0d0d7220 */ /* 0x000fc80000400000 */
[----:B------:R-:W-:-:S05]  /*8c70*/  FFMA R13, R52, R11, R13 ;  /* 0x0000000b340d7223 */ /* 0x000fca000000000d */
[----:B------:R-:W-:Y:S01]  /*8c80*/  F2FP.F16.F32.PACK_AB R15, RZ, R13 ;  /* 0x0000000dff0f723e */ /* 0x000fe200000000ff */
[----:B------:R-:W-:Y:S01]  /*8c90*/  IMAD.X R13, R3, 0x1, R21, P4 ;  /* 0x00000001030d7824 */ /* 0x000fe200020e0615 */
[----:B--2---:R-:W-:-:S04]  /*8ca0*/  IADD3 R4, P4, R4, UR5, RZ ;  /* 0x0000000504047c10 */ /* 0x004fc8000ff9e0ff */
[----:B------:R1:W-:Y:S01]  /*8cb0*/  @P3 STG.E.U16 desc[UR12][R12.64], R15 ;  /* 0x0000000f0c003986 */ /* 0x0003e2000c10150c */
[----:B------:R-:W-:Y:S01]  /*8cc0*/  IADD3.X R5, R5, UR4, RZ, P4, !PT ;  /* 0x0000000405057c10 */ /* 0x000fe2000a7fe4ff */
[----:B------:R-:W-:Y:S07]  /*8cd0*/  @!P2 BRA `(.L_x_243) ;  /* 0x000000000004a947 */ /* 0x000fee0003800000 */
[----:B------:R2:W5:Y:S02]  /*8ce0*/  LDG.E.LTC128B.U16 R10, desc[UR12][R4.64] ;  /* 0x0000000c040a7981 */ /* 0x000564000c1e1520 */
.L_x_243:
[----:B------:R-:W-:Y:S05]  /*8cf0*/  BSYNC B0 ;  /* 0x0000000000007941 */ /* 0x000fea0003800000 */
.L_x_242:
[----:B--2--5:R-:W-:Y:S01]  /*8d00*/  HADD2.F32 R5, -RZ, R10.H0_H0 ;  /* 0x2000000aff057230 */ /* 0x024fe20000004100 */
[----:B------:R-:W-:Y:S01]  /*8d10*/  IADD3 R2, P3, R2, R111, RZ ;  /* 0x0000006f02027210 */ /* 0x000fe20007f7e0ff */
[----:B------:R-:W-:Y:S01]  /*8d20*/  BSSY B0, `(.L_x_244) ;  /* 0x000000b000007945 */ /* 0x000fe20003800000 */
[----:B------:R-:W-:Y:S02]  /*8d30*/  ISETP.GT.AND P1, PT, R0, 0xc8, P1 ;  /* 0x000000c80000780c */ /* 0x000fe40000f24270 */
[----:B------:R-:W-:Y:S01]  /*8d40*/  FMUL R4, R5, R14 ;  /* 0x0000000e05047220 */ /* 0x000fe20000400000 */
[----:B------:R-:W-:-:S03]  /*8d50*/  IMAD.X R3, R3, 0x1, R21, P3 ;  /* 0x0000000103037824 */ /* 0x000fc600018e0615 */
[----:B------:R-:W-:-:S05]  /*8d60*/  FFMA R4, R53, R11, R4 ;  /* 0x0000000b35047223 */ /* 0x000fca0000000004 */
[----:B------:R-:W-:-:S05]  /*8d70*/  F2FP.F16.F32.PACK_AB R4, RZ, R4 ;  /* 0x00000004ff04723e */ /* 0x000fca00000000ff */
[----:B------:R2:W-:Y:S01]  /*8d80*/  @P2 STG.E.U16 desc[UR12][R2.64], R4 ;  /* 0x0000000402002986 */ /* 0x0005e2000c10150c */
[----:B------:R-:W-:Y:S05]  /*8d90*/  @!P1 BRA `(.L_x_245) ;  /* 0x00000000000c9947 */ /* 0x000fea0003800000 */
[----:B--2---:R-:W-:-:S04]  /*8da0*/  IADD3 R2, P2, R8, UR6, RZ ;  /* 0x0000000608027c10 */ /* 0x004fc8000ff5e0ff */
[----:B------:R-:W-:-:S05]  /*8db0*/  IADD3.X R3, R9, UR4, RZ, P2, !PT ;  /* 0x0000000409037c10 */ /* 0x000fca00097fe4ff */
[----:B------:R3:W5:Y:S04]  /*8dc0*/  LDG.E.LTC128B.U16 R10, desc[UR12][R2.64] ;  /* 0x0000000c020a7981 */ /* 0x000768000c1e1520 */
.L_x_245:
[----:B------:R-:W-:Y:S05]  /*8dd0*/  BSYNC B0 ;  /* 0x0000000000007941 */ /* 0x000fea0003800000 */
.L_x_244:
[----:B--23-5:R-:W-:Y:S01]  /*8de0*/  HADD2.F32 R3, -RZ, R10.H0_H0 ;  /* 0x2000000aff037230 */ /* 0x02cfe20000004100 */
[----:B------:R-:W-:Y:S01]  /*8df0*/  IADD3 R2, P2, R6, R109, RZ ;  /* 0x0000006d06027210 */ /* 0x000fe20007f5e0ff */
[----:B------:R-:W-:Y:S01]  /*8e00*/  BSSY B0, `(.L_x_246) ;  /* 0x000000c000007945 */ /* 0x000fe20003800000 */
[----:B------:R-:W-:Y:S02]  /*8e10*/  ISETP.GT.AND P0, PT, R0, 0xc8, P0 ;  /* 0x000000c80000780c */ /* 0x000fe40000704270 */
[----:B------:R-:W-:-:S04]  /*8e20*/  FMUL R3, R3, R14 ;  /* 0x0000000e03037220 */ /* 0x000fc80000400000 */
[----:B------:R-:W-:-:S05]  /*8e30*/  FFMA R3, R54, R11, R3 ;  /* 0x0000000b36037223 */ /* 0x000fca0000000003 */
[----:B------:R-:W-:Y:S01]  /*8e40*/  F2FP.F16.F32.PACK_AB R5, RZ, R3 ;  /* 0x00000003ff05723e */ /* 0x000fe200000000ff */
[----:B------:R-:W-:Y:S01]  /*8e50*/  IMAD.X R3, R7, 0x1, R21, P2 ;  /* 0x0000000107037824 */ /* 0x000fe200010e0615 */
[----:B------:R-:W-:Y:S02]  /*8e60*/  IADD3 R4, P2, R8, UR5, RZ ;  /* 0x0000000508047c10 */ /* 0x000fe4000ff5e0ff */
[----:B------:R-:W-:Y:S02]  /*8e70*/  PRMT R0, R5, 0x7610, R0 ;  /* 0x0000761005007816 */ /* 0x000fe40000000000 */
[----:B------:R-:W-:-:S03]  /*8e80*/  IADD3.X R5, R9, UR4, RZ, P2, !PT ;  /* 0x0000000409057c10 */ /* 0x000fc600097fe4ff */
[----:B------:R2:W-:Y:S01]  /*8e90*/  @P1 STG.E.U16 desc[UR12][R2.64], R0 ;  /* 0x0000000002001986 */ /* 0x0005e2000c10150c */
[----:B------:R-:W-:Y:S05]  /*8ea0*/  @!P0 BRA `(.L_x_247) ;  /* 0x0000000000048947 */ /* 0x000fea0003800000 */
[----:B------:R3:W5:Y:S02]  /*8eb0*/  LDG.E.LTC128B.U16 R10, desc[UR12][R4.64] ;  /* 0x0000000c040a7981 */ /* 0x000764000c1e1520 */
.L_x_247:
[----:B------:R-:W-:Y:S05]  /*8ec0*/  BSYNC B0 ;  /* 0x0000000000007941 */ /* 0x000fea0003800000 */
.L_x_246:
[----:B--2--5:R-:W-:Y:S01]  /*8ed0*/  HADD2.F32 R3, -RZ, R10.H0_H0 ;  /* 0x2000000aff037230 */ /* 0x024fe20000004100 */
[----:B------:R-:W-:-:S04]  /*8ee0*/  IADD3 R2, P1, R6, R111, RZ ;  /* 0x0000006f06027210 */ /* 0x000fc80007f3e0ff */
[----:B------:R-:W-:-:S04]  /*8ef0*/  FMUL R14, R3, R14 ;  /* 0x0000000e030e7220 */ /* 0x000fc80000400000 */
[----:B------:R-:W-:Y:S01]  /*8f00*/  FFMA R14, R55, R11, R14 ;  /* 0x0000000b370e7223 */ /* 0x000fe2000000000e */
[----:B------:R-:W-:Y:S06]  /*8f10*/  @!P0 EXIT ;  /* 0x000000000000894d */ /* 0x000fec0003800000 */
[----:B------:R-:W-:Y:S01]  /*8f20*/  F2FP.F16.F32.PACK_AB R14, RZ, R14 ;  /* 0x0000000eff0e723e */ /* 0x000fe200000000ff */
[----:B------:R-:W-:-:S05]  /*8f30*/  IMAD.X R3, R7, 0x1, R21, P1 ;  /* 0x0000000107037824 */ /* 0x000fca00008e0615 */
[----:B------:R-:W-:Y:S01]  /*8f40*/  STG.E.U16 desc[UR12][R2.64], R14 ;  /* 0x0000000e02007986 */ /* 0x000fe2000c10150c */
[----:B------:R-:W-:Y:S05]  /*8f50*/  EXIT ;  /* 0x000000000000794d */ /* 0x000fea0003800000 */
.L_x_27:
[----:B------:R-:W-:Y:S01]  /*8f60*/  ULDC.64 UR4, c[0x0][0x5c8] ;  /* 0x0001720000047ab9 */ /* 0x000fe20000000a00 */
[-C--:B------:R-:W-:Y:S01]  /*8f70*/  FMUL R120, R120, R11.reuse ;  /* 0x0000000b78787220 */ /* 0x080fe20000400000 */
[----:B------:R-:W-:Y:S01]  /*8f80*/  LEA R2, P1, R18, UR4, 0x1 ;  /* 0x0000000412027c11 */ /* 0x000fe2000f8208ff */
[-C--:B------:R-:W-:Y:S01]  /*8f90*/  FMUL R121, R121, R11.reuse ;  /* 0x0000000b79797220 */ /* 0x080fe20000400000 */
[----:B------:R-:W-:Y:S01]  /*8fa0*/  ISETP.GT.AND P4, PT, R10, 0x1, PT ;  /* 0x000000010a00780c */ /* 0x000fe20003f84270 */
[-C--:B------:R-:W-:Y:S01]  /*8fb0*/  FMUL R122, R122, R11.reuse ;  /* 0x0000000b7a7a7220 */ /* 0x080fe20000400000 */
[----:B------:R-:W-:Y:S01]  /*8fc0*/  F2FP.F16.F32.PACK_AB R120, RZ, R120 ;  /* 0x00000078ff78723e */ /* 0x000fe200000000ff */
[-C--:B------:R-:W-:Y:S01]  /*8fd0*/  FMUL R123, R123, R11.reuse ;  /* 0x0000000b7b7b7220 */ /* 0x080fe20000400000 */
[----:B------:R-:W-:Y:S01]  /*8fe0*/  LEA.HI.X R3, R18, UR5, R21, 0x1, P1 ;  /* 0x0000000512037c11 */ /* 0x000fe200088f0c15 */
[-C--:B------:R-:W-:Y:S01]  /*8ff0*/  FMUL R124, R124, R11.reuse ;  /* 0x0000000b7c7c7220 */ /* 0x080fe20000400000 */
[----:B------:R-:W-:Y:S01]  /*9000*/  ISETP.GT.AND P2, PT, R10, RZ, PT ;  /* 0x000000ff0a00720c */ /* 0x000fe20003f44270 */
[-C--:B------:R-:W-:Y:S01]  /*9010*/  FMUL R125, R125, R11.reuse ;  /* 0x0000000b7d7d7220 */ /* 0x080fe20000400000 */
[C---:B------:R-:W-:Y:S01]  /*9020*/  ISETP.GT.AND P1, PT, R0.reuse, RZ, P4 ;  /* 0x000000ff0000720c */ /* 0x040fe20002724270 */
[----:B------:R-:W-:Y:S01]  /*9030*/  @P0 STG.E.U16 desc[UR12][R2.64], R120 ;  /* 0x0000007802000986 */ /* 0x000fe2000c10150c */
[----:B------:R-:W-:Y:S01]  /*9040*/  ISETP.GT.AND P2, PT, R0, 0x8, P2 ;  /* 0x000000080000780c */ /* 0x000fe20001744270 */
[-C--:B------:R-:W-:Y:S01]  /*9050*/  FMUL R126, R126, R11.reuse ;  /* 0x0000000b7e7e7220 */ /* 0x080fe20000400000 */
[----:B------:R-:W-:Y:S01]  /*9060*/  ISETP.GT.AND P0, PT, R0, 0x8, P4 ;  /* 0x000000080000780c */ /* 0x000fe20002704270 */
[-C--:B------:R-:W-:Y:S01]  /*9070*/  FMUL R127, R127, R11.reuse ;  /* 0x0000000b7f7f7220 */ /* 0x080fe20000400000 */
[----:B------:R-:W-:Y:S01]  /*9080*/  SHF.L.U64.HI R15, R16, 0x1, R15 ;  /* 0x00000001100f7819 */ /* 0x000fe2000001020f */
[-C--:B------:R-:W-:Y:S01]  /*9090*/  FMUL R128, R128, R11.reuse ;  /* 0x0000000b80807220 */ /* 0x080fe20000400000 */
[----:B------:R-:W-:Y:S01]  /*90a0*/  LEA R4, P3, R16, R2, 0x1 ;  /* 0x0000000210047211 */ /* 0x000fe200078608ff */
[----:B------:R-:W-:Y:S01]  /*90b0*/  FMUL R129, R129, R11 ;  /* 0x0000000b81817220 */ /* 0x000fe20000400000 */
[----:B------:R-:W-:Y:S01]  /*90c0*/  F2FP.F16.F32.PACK_AB R121, RZ, R121 ;  /* 0x00000079ff79723e */ /* 0x000fe200000000ff */
[----:B------:R-:W-:Y:S01]  /*90d0*/  FMUL R130, R130, R11 ;  /* 0x0000000b82827220 */ /* 0x000fe20000400000 */
[----:B------:R-:W-:Y:S01]  /*90e0*/  F2FP.F16.F32.PACK_AB R122, RZ, R122 ;  /* 0x0000007aff7a723e */ /* 0x000fe200000000ff */
[----:B------:R-:W-:Y:S01]  /*90f0*/  IMAD.X R5, R15, 0x1, R3, P3 ;  /* 0x000000010f057824 */ /* 0x000fe200018e0603 */
[----:B------:R-:W-:Y:S01]  /*9100*/  F2FP.F16.F32.PACK_AB R123, RZ, R123 ;  /* 0x0000007bff7b723e */ /* 0x000fe200000000ff */
[----:B------:R-:W-:Y:S01]  /*9110*/  @P1 STG.E.U16 desc[UR12][R2.64+0x2], R121 ;  /* 0x0000027902001986 */ /* 0x000fe2000c10150c */
[C---:B------:R-:W-:Y:S01]  /*9120*/  ISETP.GT.AND P5, PT, R10.reuse, 0x8, PT ;  /* 0x000000080a00780c */ /* 0x040fe20003fa4270 */
[-C--:B------:R-:W-:Y:S01]  /*9130*/  FMUL R131, R131, R11.reuse ;  /* 0x0000000b83837220 */ /* 0x080fe20000400000 */
[----:B------:R-:W-:Y:S01]  /*9140*/  ISETP.GT.AND P4, PT, R10, 0x9, PT ;  /* 0x000000090a00780c */ /* 0x000fe20003f84270 */
[----:B------:R-:W-:Y:S01]  /*9150*/  @P2 STG.E.U16 desc[UR12][R4.64], R122 ;  /* 0x0000007a04002986 */ /* 0x000fe2000c10150c */
[----:B------:R-:W-:Y:S01]  /*9160*/  ISETP.GT.AND P1, PT, R0, RZ, P5 ;  /* 0x000000ff0000720c */ /* 0x000fe20002f24270 */
[----:B------:R-:W-:Y:S01]  /*9170*/  IMAD.SHL.U32 R9, R12, 0x80, RZ ;  /* 0x000000800c097824 */ /* 0x000fe200078e00ff */
[C---:B------:R-:W-:Y:S01]  /*9180*/  ISETP.GT.AND P2, PT, R0.reuse, RZ, P4 ;  /* 0x000000ff0000720c */ /* 0x040fe20002744270 */
[----:B------:R-:W-:Y:S01]  /*9190*/  @P0 STG.E.U16 desc[UR12][R4.64+0x2], R123 ;  /* 0x0000027b04000986 */ /* 0x000fe2000c10150c */
[----:B------:R-:W-:Y:S01]  /*91a0*/  ISETP.GT.AND P0, PT, R0, 0x8, P5 ;  /* 0x000000080000780c */ /* 0x000fe20002f04270 */
[-C--:B------:R-:W-:Y:S01]  /*91b0*/  FMUL R132, R132, R11.reuse ;  /* 0x0000000b84847220 */ /* 0x080fe20000400000 */
[----:B------:R-:W-:Y:S01]  /*91c0*/  F2FP.F16.F32.PACK_AB R124, RZ, R124 ;  /* 0x0000007cff7c723e */ /* 0x000fe200000000ff */
[----:B------:R-:W-:Y:S01]  /*91d0*/  FMUL R133, R133, R11 ;  /* 0x0000000b85857220 */ /* 0x000fe20000400000 */
[----:B------:R-:W-:Y:S01]  /*91e0*/  F2FP.F16.F32.PACK_AB R125, RZ, R125 ;  /* 0x0000007dff7d723e */ /* 0x000fe200000000ff */
[-C--:B------:R-:W-:Y:S01]  /*91f0*/  FMUL R134, R134, R11.reuse ;  /* 0x0000000b86867220 */ /* 0x080fe20000400000 */
[----:B------:R-:W-:Y:S01]  /*9200*/  F2FP.F16.F32.PACK_AB R126, RZ, R126 ;  /* 0x0000007eff7e723e */ /* 0x000fe200000000ff */
[-C--:B------:R-:W-:Y:S01]  /*9210*/  FMUL R135, R135, R11.reuse ;  /* 0x0000000b87877220 */ /* 0x080fe20000400000 */
[----:B------:R-:W-:Y:S01]  /*9220*/  ISETP.GT.AND P3, PT, R10, 0x10, PT ;  /* 0x000000100a00780c */ /* 0x000fe20003f64270 */
[----:B------:R-:W-:Y:S01]  /*9230*/  @P1 STG.E.U16 desc[UR12][R2.64+0x10], R124 ;  /* 0x0000107c02001986 */ /* 0x000fe2000c10150c */
[----:B------:R-:W-:Y:S01]  /*9240*/  ISETP.GT.AND P1, PT, R0, 0x8, P4 ;  /* 0x000000080000780c */ /* 0x000fe20002724270 */
[----:B------:R-:W-:Y:S01]  /*9250*/  FMUL R136, R136, R11 ;  /* 0x0000000b88887220 */ /* 0x000fe20000400000 */
[----:B------:R-:W-:Y:S01]  /*9260*/  F2FP.F16.F32.PACK_AB R127, RZ, R127 ;  /* 0x0000007fff7f723e */ /* 0x000fe200000000ff */
[----:B------:R-:W-:Y:S01]  /*9270*/  @P2 STG.E.U16 desc[UR12][R2.64+0x12], R125 ;  /* 0x0000127d02002986 */ /* 0x000fe2000c10150c */
[----:B------:R-:W-:Y:S01]  /*9280*/  F2FP.F16.F32.PACK_AB R128, RZ, R128 ;  /* 0x00000080ff80723e */ /* 0x000fe200000000ff */
[-C--:B------:R-:W-:Y:S01]  /*9290*/  FMUL R137, R137, R11.reuse ;  /* 0x0000000b89897220 */ /* 0x080fe20000400000 */
[----:B------:R-:W-:Y:S01]  /*92a0*/  ISETP.GT.AND P2, PT, R10, 0x11, PT ;  /* 0x000000110a00780c */ /* 0x000fe20003f44270 */
[----:B------:R-:W-:Y:S01]  /*92b0*/  @P0 STG.E.U16 desc[UR12][R4.64+0x10], R126 ;  /* 0x0000107e04000986 */ /* 0x000fe2000c10150c */
[----:B------:R-:W-:Y:S01]  /*92c0*/  ISETP.GT.AND P0, PT, R0, RZ, P3 ;  /* 0x000000ff0000720c */ /* 0x000fe20001f04270 */
[----:B------:R-:W-:Y:S01]  /*92d0*/  FMUL R138, R138, R11 ;  /* 0x0000000b8a8a7220 */ /* 0x000fe20000400000 */
[----:B------:R-:W-:Y:S01]  /*92e0*/  F2FP.F16.F32.PACK_AB R129, RZ, R129 ;  /* 0x00000081ff81723e */ /* 0x000fe200000000ff */
[----:B------:R-:W-:Y:S01]  /*92f0*/  FMUL R139, R139, R11 ;  /* 0x0000000b8b8b7220 */ /* 0x000fe20000400000 */
[----:B------:R-:W-:Y:S01]  /*9300*/  F2FP.F16.F32.PACK_AB R130, RZ, R130 ;  /* 0x00000082ff82723e */ /* 0x000fe200000000ff */
[----:B------:R-:W-:Y:S01]  /*9310*/  @P1 STG.E.U16 desc[UR12][R4.64+0x12], R127 ;  /* 0x0000127f04001986 */ /* 0x000fe2000c10150c */
[----:B------:R-:W-:Y:S01]  /*9320*/  F2FP.F16.F32.PACK_AB R131, RZ, R131 ;  /* 0x00000083ff83723e */ /* 0x000fe200000000ff */
[-C--:B------:R-:W-:Y:S01]  /*9330*/  FMUL R140, R140, R11.reuse ;  /* 0x0000000b8c8c7220 */ /* 0x080fe20000400000 */
[----:B------:R-:W-:Y:S01]  /*9340*/  SHF.L.U64.HI R13, R12, 0x7, R13 ;  /* 0x000000070c0d7819 */ /* 0x000fe2000001020d */
[-C--:B------:R-:W-:Y:S01]  /*9350*/  FMUL R141, R141, R11.reuse ;  /* 0x0000000b8d8d7220 */ /* 0x080fe20000400000 */
[----:B------:R-:W-:Y:S01]  /*9360*/  LOP3.LUT R15, R9, 0x2, RZ, 0xfc, !PT ;  /* 0x00000002090f7812 */ /* 0x000fe200078efcff */
[-C--:B------:R-:W-:Y:S01]  /*9370*/  FMUL R142, R142, R11.reuse ;  /* 0x0000000b8e8e7220 */ /* 0x080fe20000400000 */
[----:B------:R-:W-:Y:S01]  /*9380*/  F2FP.F16.F32.PACK_AB R132, RZ, R132 ;  /* 0x00000084ff84723e */ /* 0x000fe200000000ff */
[----:B------:R0:W-:Y:S01]  /*9390*/  @P0 STG.E.U16 desc[UR12][R2.64+0x20], R128 ;  /* 0x0000208002000986 */ /* 0x0001e2000c10150c */
[----:B------:R-:W-:Y:S01]  /*93a0*/  ISETP.GT.AND P0, PT, R0, RZ, P2 ;  /* 0x000000ff0000720c */ /* 0x000fe20001704270 */
[-C--:B------:R-:W-:Y:S01]  /*93b0*/  FMUL R143, R143, R11.reuse ;  /* 0x0000000b8f8f7220 */ /* 0x080fe20000400000 */
[----:B------:R-:W-:Y:S01]  /*93c0*/  ISETP.GT.AND P1, PT, R10, 0x19, PT ;  /* 0x000000190a00780c */ /* 0x000fe20003f24270 */
[----:B------:R-:W-:Y:S01]  /*93d0*/  FMUL R144, R144, R11 ;  /* 0x0000000b90907220 */ /* 0x000fe20000400000 */
[----:B------:R-:W-:Y:S01]  /*93e0*/  F2FP.F16.F32.PACK_AB R133, RZ, R133 ;  /* 0x00000085ff85723e */ /* 0x000fe200000000ff */
[-C--:B------:R-:W-:Y:S01]  /*93f0*/  FMUL R145, R145, R11.reuse ;  /* 0x0000000b91917220 */ /* 0x080fe20000400000 */
[----:B------:R-:W-:Y:S01]  /*9400*/  F2FP.F16.F32.PACK_AB R134, RZ, R134 ;  /* 0x00000086ff86723e */ /* 0x000fe200000000ff */
[----:B------:R-:W-:Y:S01]  /*9410*/  FMUL R146, R146, R11 ;  /* 0x0000000b92927220 */ /* 0x000fe20000400000 */
[----:B------:R-:W-:Y:S01]  /*9420*/  F2FP.F16.F32.PACK_AB R135, RZ, R135 ;  /* 0x00000087ff87723e */ /* 0x000fe200000000ff */
[-C--:B------:R-:W-:Y:S01]  /*9430*/  FMUL R147, R147, R11.reuse ;  /* 0x0000000b93937220 */ /* 0x080fe20000400000 */
[----:B------:R-:W-:Y:S01]  /*9440*/  F2FP.F16.F32.PACK_AB R136, RZ, R136 ;  /* 0x00000088ff88723e */ /* 0x000fe200000000ff */
[----:B------:R-:W-:Y:S01]  /*9450*/  FMUL R148, R148, R11 ;  /* 0x0000000b94947220 */ /* 0x000fe20000400000 */
[----:B------:R-:W-:Y:S01]  /*9460*/  F2FP.F16.F32.PACK_AB R137, RZ, R137 ;  /* 0x00000089ff89723e */ /* 0x000fe200000000ff */
[----:B------:R1:W-:Y:S01]  /*9470*/  @P0 STG.E.U16 desc[UR12][R2.64+0x22], R129 ;  /* 0x0000228102000986 */ /* 0x0003e2000c10150c */
[----:B------:R-:W-:Y:S01]  /*9480*/  ISETP.GT.AND P0, PT, R0, 0x8, P3 ;  /* 0x000000080000780c */ /* 0x000fe20001f04270 */
[-C--:B------:R-:W-:Y:S01]  /*9490*/  FMUL R149, R149, R11.reuse ;  /* 0x0000000b95957220 */ /* 0x080fe20000400000 */
[----:B------:R-:W-:Y:S01]  /*94a0*/  F2FP.F16.F32.PACK_AB R138, RZ, R138 ;  /* 0x0000008aff8a723e */ /* 0x000fe200000000ff */
[----:B------:R-:W-:Y:S01]  /*94b0*/  FMUL R150, R150, R11 ;  /* 0x0000000b96967220 */ /* 0x000fe20000400000 */
[----:B------:R-:W-:Y:S01]  /*94c0*/  F2FP.F16.F32.PACK_AB R139, RZ, R139 ;  /* 0x0000008bff8b723e */ /* 0x000fe200000000ff */
[-C--:B------:R-:W-:Y:S01]  /*94d0*/  FMUL R151, R151, R11.reuse ;  /* 0x0000000b97977220 */ /* 0x080fe20000400000 */
[----:B------:R-:W-:Y:S01]  /*94e0*/  ISETP.GT.AND P5, PT, R10, 0x28, PT ;  /* 0x000000280a00780c */ /* 0x000fe20003fa4270 */
[-C--:B------:R-:W-:Y:S01]  /*94f0*/  FMUL R88, R88, R11.reuse ;  /* 0x0000000b58587220 */ /* 0x080fe20000400000 */
[----:B------:R-:W-:Y:S01]  /*9500*/  F2FP.F16.F32.PACK_AB R140, RZ, R140 ;  /* 0x0000008cff8c723e */ /* 0x000fe200000000ff */
[-C--:B------:R-:W-:Y:S01]  /*9510*/  FMUL R89, R89, R11.reuse ;  /* 0x0000000b59597220 */ /* 0x080fe20000400000 */
[----:B------:R-:W-:Y:S01]  /*9520*/  ISETP.GT.AND P4, PT, R10, 0x29, PT ;  /* 0x000000290a00780c */ /* 0x000fe20003f84270 */
[----:B------:R-:W-:Y:S01]  /*9530*/  FMUL R90, R90, R11 ;  /* 0x0000000b5a5a7220 */ /* 0x000fe20000400000 */
[----:B------:R-:W-:Y:S01]  /*9540*/  F2FP.F16.F32.PACK_AB R141, RZ, R141 ;  /* 0x0000008dff8d723e */ /* 0x000fe200000000ff */
[----:B------:R-:W-:Y:S01]  /*9550*/  @P0 STG.E.U16 desc[UR12][R4.64+0x20], R130 ;  /* 0x0000208204000986 */ /* 0x000fe2000c10150c */
[----:B------:R-:W-:Y:S01]  /*9560*/  ISETP.GT.AND P0, PT, R0, 0x8, P2 ;  /* 0x000000080000780c */ /* 0x000fe20001704270 */
[-C--:B------:R-:W-:Y:S01]  /*9570*/  FMUL R91, R91, R11.reuse ;  /* 0x0000000b5b5b7220 */ /* 0x080fe20000400000 */
[----:B------:R-:W-:Y:S01]  /*9580*/  ISETP.GT.AND P2, PT, R10, 0x18, PT ;  /* 0x000000180a00780c */ /* 0x000fe20003f44270 */
        /* <DEDUP_REMOVED lines=8> */
[----:B------:R-:W-:Y:S01]  /*9610*/  FMUL R96, R96, R11 ;  /* 0x0000000b60607220 */ /* 0x000fe20000400000 */
[----:B------:R-:W-:Y:S01]  /*9620*/  F2FP.F16.F32.PACK_AB R145, RZ, R145 ;  /* 0x00000091ff91723e */ /* 0x000fe200000000ff */
[----:B------:R-:W-:Y:S01]  /*9630*/  @P0 STG.E.U16 desc[UR12][R4.64+0x22], R131 ;  /* 0x0000228304000986 */ /* 0x000fe2000c10150c */
[----:B------:R-:W-:Y:S01]  /*9640*/  IADD3 R6, P0, R9, R2, RZ ;  /* 0x0000000209067210 */ /* 0x000fe20007f1e0ff */
[-C--:B------:R-:W-:Y:S01]  /*9650*/  FMUL R97, R97, R11.reuse ;  /* 0x0000000b61617220 */ /* 0x080fe20000400000 */
[----:B------:R-:W-:Y:S01]  /*9660*/  F2FP.F16.F32.PACK_AB R146, RZ, R146 ;  /* 0x00000092ff92723e */ /* 0x000fe200000000ff */
[----:B------:R-:W-:Y:S01]  /*9670*/  FMUL R98, R98, R11 ;  /* 0x0000000b62627220 */ /* 0x000fe20000400000 */
[----:B------:R-:W-:Y:S01]  /*9680*/  F2FP.F16.F32.PACK_AB R147, RZ, R147 ;  /* 0x00000093ff93723e */ /* 0x000fe200000000ff */
[--C-:B------:R-:W-:Y:S01]  /*9690*/  IMAD.X R7, R13, 0x1, R3.reuse, P0 ;  /* 0x000000010d077824 */ /* 0x100fe200000e0603 */
[----:B------:R-:W-:Y:S01]  /*96a0*/  IADD3 R18, P0, R15, R2, RZ ;  /* 0x000000020f127210 */ /* 0x000fe20007f1e0ff */
[-C--:B------:R-:W-:Y:S01]  /*96b0*/  FMUL R99, R99, R11.reuse ;  /* 0x0000000b63637220 */ /* 0x080fe20000400000 */
[----:B------:R-:W-:Y:S01]  /*96c0*/  F2FP.F16.F32.PACK_AB R148, RZ, R148 ;  /* 0x00000094ff94723e */ /* 0x000fe200000000ff */
[----:B------:R-:W-:Y:S01]  /*96d0*/  FMUL R100, R100, R11 ;  /* 0x0000000b64647220 */ /* 0x000fe20000400000 */
[----:B------:R-:W-:Y:S01]  /*96e0*/  F2FP.F16.F32.PACK_AB R149, RZ, R149 ;  /* 0x00000095ff95723e */ /* 0x000fe200000000ff */
[----:B------:R-:W-:Y:S01]  /*96f0*/  IMAD.X R19, R13, 0x1, R3, P0 ;  /* 0x000000010d137824 */ /* 0x000fe200000e0603 */
[----:B------:R-:W-:Y:S01]  /*9700*/  ISETP.GT.AND P0, PT, R0, RZ, P2 ;  /* 0x000000ff0000720c */ /* 0x000fe20001704270 */
[-C--:B------:R-:W-:Y:S01]  /*9710*/  FMUL R101, R101, R11.reuse ;  /* 0x0000000b65657220 */ /* 0x080fe20000400000 */
[----:B------:R-:W-:Y:S01]  /*9720*/  F2FP.F16.F32.PACK_AB R150, RZ, R150 ;  /* 0x00000096ff96723e */ /* 0x000fe200000000ff */
[----:B------:R-:W-:Y:S01]  /*9730*/  FMUL R102, R102, R11 ;  /* 0x0000000b66667220 */ /* 0x000fe20000400000 */
[----:B------:R-:W-:Y:S01]  /*9740*/  F2FP.F16.F32.PACK_AB R151, RZ, R151 ;  /* 0x00000097ff97723e */ /* 0x000fe200000000ff */
[-C--:B------:R-:W-:Y:S01]  /*9750*/  FMUL R103, R103, R11.reuse ;  /* 0x0000000b67677220 */ /* 0x080fe20000400000 */
[----:B------:R-:W-:Y:S01]  /*9760*/  LOP3.LUT R21, R9, 0x10, RZ, 0xfc, !PT ;  /* 0x0000001009157812 */ /* 0x000fe200078efcff */
[-C--:B------:R-:W-:Y:S01]  /*9770*/  FMUL R104, R104, R11.reuse ;  /* 0x0000000b68687220 */ /* 0x080fe20000400000 */
[----:B------:R-:W-:Y:S01]  /*9780*/  F2FP.F16.F32.PACK_AB R88, RZ, R88 ;  /* 0x00000058ff58723e */ /* 0x000fe200000000ff */
[-C--:B------:R-:W-:Y:S01]  /*9790*/  FMUL R105, R105, R11.reuse ;  /* 0x0000000b69697220 */ /* 0x080fe20000400000 */
[----:B------:R-:W-:Y:S01]  /*97a0*/  LOP3.LUT R23, R9, 0x12, RZ, 0xfc, !PT ;  /* 0x0000001209177812 */ /* 0x000fe200078efcff */
[----:B------:R-:W-:Y:S01]  /*97b0*/  FMUL R106, R106, R11 ;  /* 0x0000000b6a6a7220 */ /* 0x000fe20000400000 */
[----:B------:R-:W-:Y:S01]  /*97c0*/  F2FP.F16.F32.PACK_AB R89, RZ, R89 ;  /* 0x00000059ff59723e */ /* 0x000fe200000000ff */
[----:B------:R-:W-:Y:S01]  /*97d0*/  @P0 STG.E.U16 desc[UR12][R2.64+0x30], R132 ;  /* 0x0000308402000986 */ /* 0x000fe2000c10150c */
[----:B------:R-:W-:Y:S01]  /*97e0*/  ISETP.GT.AND P0, PT, R0, RZ, P1 ;  /* 0x000000ff0000720c */ /* 0x000fe20000f04270 */
        /* <DEDUP_REMOVED lines=8> */
[-C--:B------:R-:W-:Y:S01]  /*9870*/  FMUL R111, R111, R11.reuse ;  /* 0x0000000b6f6f7220 */ /* 0x080fe20000400000 */
[----:B------:R-:W-:Y:S01]  /*9880*/  PRMT R8, R92, 0x7610, R8 ;  /* 0x000076105c087816 */ /* 0x000fe20000000008 */
[-C--:B------:R-:W-:Y:S01]  /*9890*/  FMUL R112, R112, R11.reuse ;  /* 0x0000000b70707220 */ /* 0x080fe20000400000 */
[----:B------:R-:W-:Y:S01]  /*98a0*/  F2FP.F16.F32.PACK_AB R94, RZ, R94 ;  /* 0x0000005eff5e723e */ /* 0x000fe200000000ff */
[----:B------:R-:W-:Y:S01]  /*98b0*/  @P0 STG.E.U16 desc[UR12][R2.64+0x32], R133 ;  /* 0x0000328502000986 */ /* 0x000fe2000c10150c */
[----:B------:R-:W-:Y:S01]  /*98c0*/  ISETP.GT.AND P0, PT, R0, 0x8, P2 ;  /* 0x000000080000780c */ /* 0x000fe20001704270 */
        /* <DEDUP_REMOVED lines=26> */
[----:B------:R-:W-:Y:S01]  /*9a70*/  @P0 STG.E.U16 desc[UR12][R4.64+0x32], R135 ;  /* 0x0000328704000986 */ /* 0x000fe2000c10150c */
[----:B------:R-:W-:Y:S01]  /*9a80*/  ISETP.GT.AND P0, PT, R0, RZ, P2 ;  /* 0x000000ff0000720c */ /* 0x000fe20001704270 */
        /* <DEDUP_REMOVED lines=135> */
[----:B------:R-:W-:-:S02]  /*a300*/  F2FP.F16.F32.PACK_AB R33, RZ, R33 ;  /* 0x00000021ff21723e */ /* 0x000fc400000000ff */
[----:B------:R-:W-:Y:S01]  /*a310*/  F2FP.F16.F32.PACK_AB R34, RZ, R34 ;  /* 0x00000022ff22723e */ /* 0x000fe200000000ff */
[----:B------:R-:W-:Y:S01]  /*a320*/  @P0 STG.E.U16 desc[UR12][R2.64+0x62], R145 ;  /* 0x0000629102000986 */ /* 0x000fe2000c10150c */
[----:B------:R-:W-:Y:S02]  /*a330*/  ISETP.GT.AND P0, PT, R0, 0x8, P3 ;  /* 0x000000080000780c */ /* 0x000fe40001f04270 */
[----:B------:R-:W-:Y:S02]  /*a340*/  F2FP.F16.F32.PACK_AB R35, RZ, R35 ;  /* 0x00000023ff23723e */ /* 0x000fe400000000ff */
[----:B------:R-:W-:Y:S02]  /*a350*/  F2FP.F16.F32.PACK_AB R36, RZ, R36 ;  /* 0x00000024ff24723e */ /* 0x000fe400000000ff */
[----:B------:R-:W-:Y:S02]  /*a360*/  F2FP.F16.F32.PACK_AB R37, RZ, R37 ;  /* 0x00000025ff25723e */ /* 0x000fe400000000ff */
[----:B------:R-:W-:-:S02]  /*a370*/  F2FP.F16.F32.PACK_AB R38, RZ, R38 ;  /* 0x00000026ff26723e */ /* 0x000fc400000000ff */
[----:B------:R-:W-:Y:S02]  /*a380*/  F2FP.F16.F32.PACK_AB R39, RZ, R39 ;  /* 0x00000027ff27723e */ /* 0x000fe400000000ff */
[----:B------:R-:W-:Y:S01]  /*a390*/  F2FP.F16.F32.PACK_AB R40, RZ, R40 ;  /* 0x00000028ff28723e */ /* 0x000fe200000000ff */
[----:B------:R-:W-:Y:S01]  /*a3a0*/  @P0 STG.E.U16 desc[UR12][R4.64+0x60], R146 ;  /* 0x0000609204000986 */ /* 0x000fe2000c10150c */
[----:B------:R-:W-:Y:S02]  /*a3b0*/  ISETP.GT.AND P0, PT, R0, 0x8, P1 ;  /* 0x000000080000780c */ /* 0x000fe40000f04270 */
[----:B------:R-:W-:Y:S02]  /*a3c0*/  F2FP.F16.F32.PACK_AB R41, RZ, R41 ;  /* 0x00000029ff29723e */ /* 0x000fe400000000ff */
[----:B------:R-:W-:Y:S02]  /*a3d0*/  F2FP.F16.F32.PACK_AB R42, RZ, R42 ;  /* 0x0000002aff2a723e */ /* 0x000fe400000000ff */
[----:B------:R-:W-:-:S02]  /*a3e0*/  F2FP.F16.F32.PACK_AB R43, RZ, R43 ;  /* 0x0000002bff2b723e */ /* 0x000fc400000000ff */
[----:B------:R-:W-:Y:S02]  /*a3f0*/  F2FP.F16.F32.PACK_AB R44, RZ, R44 ;  /* 0x0000002cff2c723e */ /* 0x000fe400000000ff */
[----:B------:R-:W-:Y:S02]  /*a400*/  F2FP.F16.F32.PACK_AB R45, RZ, R45 ;  /* 0x0000002dff2d723e */ /* 0x000fe400000000ff */
[----:B------:R-:W-:Y:S01]  /*a410*/  F2FP.F16.F32.PACK_AB R46, RZ, R46 ;  /* 0x0000002eff2e723e */ /* 0x000fe200000000ff */
[----:B------:R-:W-:Y:S01]  /*a420*/  @P0 STG.E.U16 desc[UR12][R4.64+0x62], R147 ;  /* 0x0000629304000986 */ /* 0x000fe2000c10150c */
[----:B------:R-:W-:Y:S02]  /*a430*/  ISETP.GT.AND P0, PT, R0, RZ, P2 ;  /* 0x000000ff0000720c */ /* 0x000fe40001704270 */
[----:B------:R-:W-:Y:S02]  /*a440*/  F2FP.F16.F32.PACK_AB R47, RZ, R47 ;  /* 0x0000002fff2f723e */ /* 0x000fe400000000ff */
[----:B------:R-:W-:-:S02]  /*a450*/  F2FP.F16.F32.PACK_AB R48, RZ, R48 ;  /* 0x00000030ff30723e */ /* 0x000fc400000000ff */
[----:B------:R-:W-:Y:S02]  /*a460*/  F2FP.F16.F32.PACK_AB R49, RZ, R49 ;  /* 0x00000031ff31723e */ /* 0x000fe400000000ff */
[----:B------:R-:W-:Y:S02]  /*a470*/  F2FP.F16.F32.PACK_AB R50, RZ, R50 ;  /* 0x00000032ff32723e */ /* 0x000fe400000000ff */
[----:B------:R-:W-:Y:S02]  /*a480*/  F2FP.F16.F32.PACK_AB R51, RZ, R51 ;  /* 0x00000033ff33723e */ /* 0x000fe400000000ff */
[----:B------:R-:W-:Y:S01]  /*a490*/  F2FP.F16.F32.PACK_AB R52, RZ, R52 ;  /* 0x00000034ff34723e */ /* 0x000fe200000000ff */
[----:B------:R-:W-:Y:S01]  /*a4a0*/  @P0 STG.E.U16 desc[UR12][R2.64+0x70], R148 ;  /* 0x0000709402000986 */ /* 0x000fe2000c10150c */
[----:B------:R-:W-:Y:S02]  /*a4b0*/  ISETP.GT.AND P0, PT, R10, 0x39, PT ;  /* 0x000000390a00780c */ /* 0x000fe40003f04270 */
[----:B------:R-:W-:-:S02]  /*a4c0*/  F2FP.F16.F32.PACK_AB R53, RZ, R53 ;  /* 0x00000035ff35723e */ /* 0x000fc400000000ff */
[----:B------:R-:W-:Y:S02]  /*a4d0*/  ISETP.GT.AND P6, PT, R0, RZ, P0 ;  /* 0x000000ff0000720c */ /* 0x000fe400007c4270 */
[----:B------:R-:W-:-:S11]  /*a4e0*/  F2FP.F16.F32.PACK_AB R54, RZ, R54 ;  /* 0x00000036ff36723e */ /* 0x000fd600000000ff */
[----:B------:R-:W-:Y:S01]  /*a4f0*/  @P6 STG.E.U16 desc[UR12][R2.64+0x72], R149 ;  /* 0x0000729502006986 */ /* 0x000fe2000c10150c */
[----:B------:R-:W-:-:S13]  /*a500*/  ISETP.GT.AND P6, PT, R0, 0x8, P2 ;  /* 0x000000080000780c */ /* 0x000fda00017c4270 */
[----:B------:R-:W-:Y:S01]  /*a510*/  @P6 STG.E.U16 desc[UR12][R4.64+0x70], R150 ;  /* 0x0000709604006986 */ /* 0x000fe2000c10150c */
[----:B------:R-:W-:-:S13]  /*a520*/  ISETP.GT.AND P6, PT, R0, 0x8, P0 ;  /* 0x000000080000780c */ /* 0x000fda00007c4270 */
[----:B------:R-:W-:Y:S01]  /*a530*/  @P6 STG.E.U16 desc[UR12][R4.64+0x72], R151 ;  /* 0x0000729704006986 */ /* 0x000fe2000c10150c */
[----:B0-----:R-:W-:-:S05]  /*a540*/  IADD3 R128, P6, R21, R2, RZ ;  /* 0x0000000215807210 */ /* 0x001fca0007fde0ff */
[----:B-1----:R-:W-:Y:S01]  /*a550*/  IMAD.X R129, R13, 0x1, R3, P6 ;  /* 0x000000010d817824 */ /* 0x002fe200030e0603 */
[----:B------:R-:W-:-:S04]  /*a560*/  ISETP.GT.AND P6, PT, R10, RZ, PT ;  /* 0x000000ff0a00720c */ /* 0x000fc80003fc4270 */
[----:B------:R-:W-:-:S13]  /*a570*/  ISETP.GT.AND P6, PT, R0, 0x40, P6 ;  /* 0x000000400000780c */ /* 0x000fda00037c4270 */
[----:B------:R-:W-:Y:S01]  /*a580*/  @P6 STG.E.U16 desc[UR12][R6.64], R88 ;  /* 0x0000005806006986 */ /* 0x000fe2000c10150c */
[----:B------:R-:W-:-:S05]  /*a590*/  IADD3 R120, P6, R23, R2, RZ ;  /* 0x0000000217787210 */ /* 0x000fca0007fde0ff */
[----:B------:R-:W-:Y:S01]  /*a5a0*/  IMAD.X R121, R13, 0x1, R3, P6 ;  /* 0x000000010d797824 */ /* 0x000fe200030e0603 */
[----:B------:R-:W-:-:S04]  /*a5b0*/  ISETP.GT.AND P6, PT, R10, 0x1, PT ;  /* 0x000000010a00780c */ /* 0x000fc80003fc4270 */
[----:B------:R-:W-:-:S13]  /*a5c0*/  ISETP.GT.AND P6, PT, R0, 0x40, P6 ;  /* 0x000000400000780c */ /* 0x000fda00037c4270 */
[----:B------:R0:W-:Y:S01]  /*a5d0*/  @P6 STG.E.U16 desc[UR12][R18.64], R89 ;  /* 0x0000005912006986 */ /* 0x0001e2000c10150c */
[----:B------:R-:W-:-:S05]  /*a5e0*/  IADD3 R16, P6, R9, R4, RZ ;  /* 0x0000000409107210 */ /* 0x000fca0007fde0ff */
[----:B------:R-:W-:Y:S01]  /*a5f0*/  IMAD.X R17, R13, 0x1, R5, P6 ;  /* 0x000000010d117824 */ /* 0x000fe200030e0605 */
[----:B------:R-:W-:-:S04]  /*a600*/  ISETP.GT.AND P6, PT, R10, RZ, PT ;  /* 0x000000ff0a00720c */ /* 0x000fc80003fc4270 */
[----:B------:R-:W-:Y:S02]  /*a610*/  ISETP.GT.AND P6, PT, R0, 0x48, P6 ;  /* 0x000000480000780c */ /* 0x000fe400037c4270 */
[C---:B0-----:R-:W-:Y:S02]  /*a620*/  LOP3.LUT R19, R9.reuse, 0x20, RZ, 0xfc, !PT ;  /* 0x0000002009137812 */ /* 0x041fe400078efcff */
[----:B------:R-:W-:-:S09]  /*a630*/  LOP3.LUT R89, R9, 0x22, RZ, 0xfc, !PT ;  /* 0x0000002209597812 */ /* 0x000fd200078efcff */
        /* <DEDUP_REMOVED lines=8> */
[----:B------:R-:W-:-:S04]  /*a6c0*/  ISETP.GT.AND P6, PT, R10, 0x8, PT ;  /* 0x000000080a00780c */ /* 0x000fc80003fc4270 */
[----:B------:R-:W-:Y:S02]  /*a6d0*/  ISETP.GT.AND P6, PT, R0, 0x40, P6 ;  /* 0x000000400000780c */ /* 0x000fe400037c4270 */
[----:B0-----:R-:W-:-:S11]  /*a6e0*/  LOP3.LUT R91, R9, 0x30, RZ, 0xfc, !PT ;  /* 0x00000030095b7812 */ /* 0x001fd600078efcff */
[----:B------:R0:W-:Y:S01]  /*a6f0*/  @P6 STG.E.U16 desc[UR12][R128.64], R8 ;  /* 0x0000000880006986 */ /* 0x0001e2000c10150c */
[----:B------:R-:W-:-:S05]  /*a700*/  IADD3 R122, P6, R89, R2, RZ ;  /* 0x00000002597a7210 */ /* 0x000fca0007fde0ff */
[----:B------:R-:W-:Y:S01]  /*a710*/  IMAD.X R123, R13, 0x1, R3, P6 ;  /* 0x000000010d7b7824 */ /* 0x000fe200030e0603 */
[----:B------:R-:W-:-:S04]  /*a720*/  ISETP.GT.AND P6, PT, R10, 0x9, PT ;  /* 0x000000090a00780c */ /* 0x000fc80003fc4270 */
[----:B------:R-:W-:Y:S02]  /*a730*/  ISETP.GT.AND P6, PT, R0, 0x40, P6 ;  /* 0x000000400000780c */ /* 0x000fe400037c4270 */
[----:B0-----:R-:W-:-:S11]  /*a740*/  PRMT R8, R96, 0x7610, R8 ;  /* 0x0000761060087816 */ /* 0x001fd60000000008 */
[----:B------:R0:W-:Y:S01]  /*a750*/  @P6 STG.E.U16 desc[UR12][R120.64], R93 ;  /* 0x0000005d78006986 */ /* 0x0001e2000c10150c */
[----:B------:R-:W-:-:S05]  /*a760*/  IADD3 R92, P6, R21, R4, RZ ;  /* 0x00000004155c7210 */ /* 0x000fca0007fde0ff */
[----:B0-----:R-:W-:Y:S01]  /*a770*/  IMAD.X R93, R13, 0x1, R5, P6 ;  /* 0x000000010d5d7824 */ /* 0x001fe200030e0605 */
        /* <DEDUP_REMOVED lines=80> */
[----:B------:R-:W-:Y:S02]  /*ac80*/  ISETP.GT.AND P6, PT, R0, 0x40, P5 ;  /* 0x000000400000780c */ /* 0x000fe40002fc4270 */
[----:B0-----:R-:W-:-:S11]  /*ac90*/  LOP3.LUT R107, R9, 0x70, RZ, 0xfc, !PT ;  /* 0x00000070096b7812 */ /* 0x001fd600078efcff */
[----:B------:R-:W-:Y:S01]  /*aca0*/  @P6 STG.E.U16 desc[UR12][R126.64], R8 ;  /* 0x000000087e006986 */ /* 0x000fe2000c10150c */
[----:B------:R-:W-:-:S05]  /*acb0*/  IADD3 R122, P6, R105, R2, RZ ;  /* 0x00000002697a7210 */ /* 0x000fca0007fde0ff */
[----:B------:R-:W-:Y:S01]  /*acc0*/  IMAD.X R123, R13, 0x1, R3, P6 ;  /* 0x000000010d7b7824 */ /* 0x000fe200030e0603 */
[----:B------:R-:W-:-:S13]  /*acd0*/  ISETP.GT.AND P6, PT, R0, 0x40, P4 ;  /* 0x000000400000780c */ /* 0x000fda00027c4270 */
[----:B------:R0:W-:Y:S01]  /*ace0*/  @P6 STG.E.U16 desc[UR12][R120.64], R109 ;  /* 0x0000006d78006986 */ /* 0x0001e2000c10150c */
[----:B------:R-:W-:-:S05]  /*acf0*/  IADD3 R108, P6, R99, R4, RZ ;  /* 0x00000004636c7210 */ /* 0x000fca0007fde0ff */
[----:B0-----:R-:W-:Y:S01]  /*ad00*/  IMAD.X R109, R13, 0x1, R5, P6 ;  /* 0x000000010d6d7824 */ /* 0x001fe200030e0605 */
[----:B------:R-:W-:-:S13]  /*ad10*/  ISETP.GT.AND P6, PT, R0, 0x48, P5 ;  /* 0x000000480000780c */ /* 0x000fda0002fc4270 */
[----:B------:R0:W-:Y:S01]  /*ad20*/  @P6 STG.E.U16 desc[UR12][R108.64], R110 ;  /* 0x0000006e6c006986 */ /* 0x0001e2000c10150c */
[----:B------:R-:W-:-:S05]  /*ad30*/  IADD3 R126, P6, R101, R4, RZ ;  /* 0x00000004657e7210 */ /* 0x000fca0007fde0ff */
[----:B------:R-:W-:Y:S01]  /*ad40*/  IMAD.X R127, R13, 0x1, R5, P6 ;  /* 0x000000010d7f7824 */ /* 0x000fe200030e0605 */
[----:B------:R-:W-:Y:S02]  /*ad50*/  ISETP.GT.AND P6, PT, R0, 0x48, P4 ;  /* 0x000000480000780c */ /* 0x000fe400027c4270 */
[----:B0-----:R-:W-:-:S11]  /*ad60*/  LOP3.LUT R109, R9, 0x72, RZ, 0xfc, !PT ;  /* 0x00000072096d7812 */ /* 0x001fd600078efcff */
[----:B------:R0:W-:Y:S01]  /*ad70*/  @P6 STG.E.U16 desc[UR12][R126.64], R111 ;  /* 0x0000006f7e006986 */ /* 0x0001e2000c10150c */
[----:B------:R-:W-:-:S05]  /*ad80*/  IADD3 R120, P6, R107, R2, RZ ;  /* 0x000000026b787210 */ /* 0x000fca0007fde0ff */
[----:B------:R-:W-:Y:S01]  /*ad90*/  IMAD.X R121, R13, 0x1, R3, P6 ;  /* 0x000000010d797824 */ /* 0x000fe200030e0603 */
[----:B------:R-:W-:-:S13]  /*ada0*/  ISETP.GT.AND P6, PT, R0, 0x40, P3 ;  /* 0x000000400000780c */ /* 0x000fda0001fc4270 */
        /* <DEDUP_REMOVED lines=13> */
[----:B-1----:R-:W-:-:S05]  /*ae80*/  IADD3 R112, P6, R107, R4, RZ ;  /* 0x000000046b707210 */ /* 0x002fca0007fde0ff */
[----:B--2---:R-:W-:Y:S01]  /*ae90*/  IMAD.X R113, R13, 0x1, R5, P6 ;  /* 0x000000010d717824 */ /* 0x004fe200030e0605 */
[----:B------:R-:W-:-:S13]  /*aea0*/  ISETP.GT.AND P6, PT, R0, 0x40, P2 ;  /* 0x000000400000780c */ /* 0x000fda00017c4270 */
[----:B------:R-:W-:Y:S01]  /*aeb0*/  @P6 STG.E.U16 desc[UR12][R120.64], R116 ;  /* 0x0000007478006986 */ /* 0x000fe2000c10150c */
[----:B------:R-:W-:-:S05]  /*aec0*/  IADD3 R4, P6, R109, R4, RZ ;  /* 0x000000046d047210 */ /* 0x000fca0007fde0ff */
[----:B------:R-:W-:Y:S01]  /*aed0*/  IMAD.X R5, R13, 0x1, R5, P6 ;  /* 0x000000010d057824 */ /* 0x000fe200030e0605 */
[----:B------:R-:W-:-:S13]  /*aee0*/  ISETP.GT.AND P6, PT, R0, 0x40, P0 ;  /* 0x000000400000780c */ /* 0x000fda00007c4270 */
[----:B------:R-:W-:Y:S01]  /*aef0*/  @P6 STG.E.U16 desc[UR12][R128.64], R117 ;  /* 0x0000007580006986 */ /* 0x000fe2000c10150c */
[----:B---3--:R-:W-:-:S05]  /*af00*/  IADD3 R2, P6, R6, R9, RZ ;  /* 0x0000000906027210 */ /* 0x008fca0007fde0ff */
[----:B------:R-:W-:Y:S01]  /*af10*/  IMAD.X R3, R7, 0x1, R13, P6 ;  /* 0x0000000107037824 */ /* 0x000fe200030e060d */
[----:B------:R-:W-:-:S13]  /*af20*/  ISETP.GT.AND P6, PT, R0, 0x48, P2 ;  /* 0x000000480000780c */ /* 0x000fda00017c4270 */
[----:B------:R1:W-:Y:S01]  /*af30*/  @P6 STG.E.U16 desc[UR12][R112.64], R118 ;  /* 0x0000007670006986 */ /* 0x0003e2000c10150c */
[----:B0-----:R-:W-:-:S05]  /*af40*/  IADD3 R110, P6, R15, R6, RZ ;  /* 0x000000060f6e7210 */ /* 0x001fca0007fde0ff */
[----:B------:R-:W-:Y:S01]  /*af50*/  IMAD.X R111, R7, 0x1, R13, P6 ;  /* 0x00000001076f7824 */ /* 0x000fe200030e060d */
[----:B------:R-:W-:-:S13]  /*af60*/  ISETP.GT.AND P6, PT, R0, 0x48, P0 ;  /* 0x000000480000780c */ /* 0x000fda00007c4270 */
[----:B------:R0:W-:Y:S01]  /*af70*/  @P6 STG.E.U16 desc[UR12][R4.64], R119 ;  /* 0x0000007704006986 */ /* 0x0001e2000c10150c */
[----:B------:R-:W-:-:S05]  /*af80*/  IADD3 R114, P6, R21, R6, RZ ;  /* 0x0000000615727210 */ /* 0x000fca0007fde0ff */
[----:B------:R-:W-:Y:S01]  /*af90*/  IMAD.X R115, R7, 0x1, R13, P6 ;  /* 0x0000000107737824 */ /* 0x000fe200030e060d */
[----:B------:R-:W-:-:S04]  /*afa0*/  ISETP.GT.AND P6, PT, R10, RZ, PT ;  /* 0x000000ff0a00720c */ /* 0x000fc80003fc4270 */
[----:B------:R-:W-:-:S13]  /*afb0*/  ISETP.GT.AND P6, PT, R0, 0x80, P6 ;  /* 0x000000800000780c */ /* 0x000fda00037c4270 */
[----:B------:R2:W-:Y:S01]  /*afc0*/  @P6 STG.E.U16 desc[UR12][R2.64], R56 ;  /* 0x0000003802006986 */ /* 0x0005e2000c10150c */
[----:B-1----:R-:W-:-:S05]  /*afd0*/  IADD3 R112, P6, R23, R6, RZ ;  /* 0x0000000617707210 */ /* 0x002fca0007fde0ff */
[----:B------:R-:W-:Y:S01]  /*afe0*/  IMAD.X R113, R7, 0x1, R13, P6 ;  /* 0x0000000107717824 */ /* 0x000fe200030e060d */
[----:B------:R-:W-:-:S04]  /*aff0*/  ISETP.GT.AND P6, PT, R10, 0x1, PT ;  /* 0x000000010a00780c */ /* 0x000fc80003fc4270 */
[----:B------:R-:W-:-:S13]  /*b000*/  ISETP.GT.AND P6, PT, R0, 0x80, P6 ;  /* 0x000000800000780c */ /* 0x000fda00037c4270 */
[----:B------:R1:W-:Y:S01]  /*b010*/  @P6 STG.E.U16 desc[UR12][R110.64], R57 ;  /* 0x000000396e006986 */ /* 0x0003e2000c10150c */
[----:B0-----:R-:W-:-:S05]  /*b020*/  IADD3 R4, P6, R16, R9, RZ ;  /* 0x0000000910047210 */ /* 0x001fca0007fde0ff */
[----:B------:R-:W-:Y:S01]  /*b030*/  IMAD.X R5, R17, 0x1, R13, P6 ;  /* 0x0000000111057824 */ /* 0x000fe200030e060d */
[----:B------:R-:W-:-:S04]  /*b040*/  ISETP.GT.AND P6, PT, R10, RZ, PT ;  /* 0x000000ff0a00720c */ /* 0x000fc80003fc4270 */
[----:B------:R-:W-:-:S13]  /*b050*/  ISETP.GT.AND P6, PT, R0, 0x88, P6 ;  /* 0x000000880000780c */ /* 0x000fda00037c4270 */
[----:B------:R-:W-:Y:S01]  /*b060*/  @P6 STG.E.U16 desc[UR12][R4.64], R58 ;  /* 0x0000003a04006986 */ /* 0x000fe2000c10150c */
[----:B--2---:R-:W-:-:S05]  /*b070*/  IADD3 R56, P6, R16, R15, RZ ;  /* 0x0000000f10387210 */ /* 0x004fca0007fde0ff */
[----:B-1----:R-:W-:Y:S01]  /*b080*/  IMAD.X R57, R17, 0x1, R13, P6 ;  /* 0x0000000111397824 */ /* 0x002fe200030e060d */
[----:B------:R-:W-:-:S04]  /*b090*/  ISETP.GT.AND P6, PT, R10, 0x1, PT ;  /* 0x000000010a00780c */ /* 0x000fc80003fc4270 */
[----:B------:R-:W-:-:S13]  /*b0a0*/  ISETP.GT.AND P6, PT, R0, 0x88, P6 ;  /* 0x000000880000780c */ /* 0x000fda00037c4270 */
[----:B------:R0:W-:Y:S01]  /*b0b0*/  @P6 STG.E.U16 desc[UR12][R56.64], R59 ;  /* 0x0000003b38006986 */ /* 0x0001e2000c10150c */
        /* <DEDUP_REMOVED lines=10> */
[----:B0-----:R-:W-:-:S05]  /*b160*/  IADD3 R56, P6, R21, R16, RZ ;  /* 0x0000001015387210 */ /* 0x001fca0007fde0ff */
        /* <DEDUP_REMOVED lines=9> */
[----:B-1----:R-:W-:-:S05]  /*b200*/  IADD3 R60, P6, R91, R6, RZ ;  /* 0x000000065b3c7210 */ /* 0x002fca0007fde0ff */
[----:B--2---:R-:W-:Y:S01]  /*b210*/  IMAD.X R61, R7, 0x1, R13, P6 ;  /* 0x00000001073d7824 */ /* 0x004fe200030e060d */
[----:B------:R-:W-:-:S04]  /*b220*/  ISETP.GT.AND P6, PT, R10, 0x10, PT ;  /* 0x000000100a00780c */ /* 0x000fc80003fc4270 */
[----:B------:R-:W-:-:S13]  /*b230*/  ISETP.GT.AND P6, PT, R0, 0x80, P6 ;  /* 0x000000800000780c */ /* 0x000fda00037c4270 */
[----:B------:R1:W-:Y:S01]  /*b240*/  @P6 STG.E.U16 desc[UR12][R110.64], R64 ;  /* 0x000000406e006986 */ /* 0x0003e2000c10150c */
[----:B0-----:R-:W-:-:S05]  /*b250*/  IADD3 R62, P6, R93, R6, RZ ;  /* 0x000000065d3e7210 */ /* 0x001fca0007fde0ff */
[----:B---3--:R-:W-:Y:S01]  /*b260*/  IMAD.X R63, R7, 0x1, R13, P6 ;  /* 0x00000001073f7824 */ /* 0x008fe200030e060d */
        /* <DEDUP_REMOVED lines=14> */
[----:B0-----:R-:W-:Y:S01]  /*b350*/  IMAD.X R65, R7, 0x1, R13, P6 ;  /* 0x0000000107417824 */ /* 0x001fe200030e060d */
[----:B------:R-:W-:-:S04]  /*b360*/  ISETP.GT.AND P6, PT, R10, 0x18, PT ;  /* 0x000000180a00780c */ /* 0x000fc80003fc4270 */
[----:B------:R-:W-:-:S13]  /*b370*/  ISETP.GT.AND P6, PT, R0, 0x80, P6 ;  /* 0x000000800000780c */ /* 0x000fda00037c4270 */
[----:B------:R0:W-:Y:S01]  /*b380*/  @P6 STG.E.U16 desc[UR12][R60.64], R68 ;  /* 0x000000443c006986 */ /* 0x0001e2000c10150c */
[----:B--2---:R-:W-:-:S05]  /*b390*/  IADD3 R66, P6, R97, R6, RZ ;  /* 0x0000000661427210 */ /* 0x004fca0007fde0ff */
        /* <DEDUP_REMOVED lines=19> */
[----:B-1----:R-:W-:-:S05]  /*b4d0*/  IADD3 R62, P6, R101, R6, RZ ;  /* 0x00000006653e7210 */ /* 0x002fca0007fde0ff */
[----:B------:R-:W-:Y:S01]  /*b4e0*/  IMAD.X R63, R7, 0x1, R13, P6 ;  /* 0x00000001073f7824 */ /* 0x000fe200030e060d */
[----:B------:R-:W-:-:S04]  /*b4f0*/  ISETP.GT.AND P6, PT, R10, 0x21, PT ;  /* 0x000000210a00780c */ /* 0x000fc80003fc4270 */
[----:B------:R-:W-:-:S13]  /*b500*/  ISETP.GT.AND P6, PT, R0, 0x80, P6 ;  /* 0x000000800000780c */ /* 0x000fda00037c4270 */
[----:B------:R1:W-:Y:S01]  /*b510*/  @P6 STG.E.U16 desc[UR12][R66.64], R73 ;  /* 0x0000004942006986 */ /* 0x0003e2000c10150c */
[----:B--2---:R-:W-:-:S05]  /*b520*/  IADD3 R56, P6, R95, R16, RZ ;  /* 0x000000105f387210 */ /* 0x004fca0007fde0ff */
[----:B------:R-:W-:Y:S01]  /*b530*/  IMAD.X R57, R17, 0x1, R13, P6 ;  /* 0x0000000111397824 */ /* 0x000fe200030e060d */
[----:B------:R-:W-:-:S04]  /*b540*/  ISETP.GT.AND P6, PT, R10, 0x20, PT ;  /* 0x000000200a00780c */ /* 0x000fc80003fc4270 */
[----:B------:R-:W-:-:S13]  /*b550*/  ISETP.GT.AND P6, PT, R0, 0x88, P6 ;  /* 0x000000880000780c */ /* 0x000fda00037c4270 */
[----:B------:R2:W-:Y:S01]  /*b560*/  @P6 STG.E.U16 desc[UR12][R56.64], R74 ;  /* 0x0000004a38006986 */ /* 0x0005e2000c10150c */
[----:B---3--:R-:W-:-:S05]  /*b570*/  IADD3 R58, P6, R97, R16, RZ ;  /* 0x00000010613a7210 */ /* 0x008fca0007fde0ff */
[----:B------:R-:W-:Y:S01]  /*b580*/  IMAD.X R59, R17, 0x1, R13, P6 ;  /* 0x00000001113b7824 */ /* 0x000fe200030e060d */
[----:B------:R-:W-:-:S04]  /*b590*/  ISETP.GT.AND P6, PT, R10, 0x21, PT ;  /* 0x000000210a00780c */ /* 0x000fc80003fc4270 */
[----:B------:R-:W-:-:S13]  /*b5a0*/  ISETP.GT.AND P6, PT, R0, 0x88, P6 ;  /* 0x000000880000780c */ /* 0x000fda00037c4270 */
[----:B------:R3:W-:Y:S01]  /*b5b0*/  @P6 STG.E.U16 desc[UR12][R58.64], R75 ;  /* 0x0000004b3a006986 */ /* 0x0007e2000c10150c */
[----:B0-----:R-:W-:-:S05]  /*b5c0*/  IADD3 R64, P6, R103, R6, RZ ;  /* 0x0000000667407210 */ /* 0x001fca0007fde0ff */
[----:B------:R-:W-:Y:S01]  /*b5d0*/  IMAD.X R65, R7, 0x1, R13, P6 ;  /* 0x0000000107417824 */ /* 0x000fe200030e060d */
[----:B------:R-:W-:-:S13]  /*b5e0*/  ISETP.GT.AND P6, PT, R0, 0x80, P5 ;  /* 0x000000800000780c */ /* 0x000fda0002fc4270 */
[----:B------:R0:W-:Y:S01]  /*b5f0*/  @P6 STG.E.U16 desc[UR12][R60.64], R76 ;  /* 0x0000004c3c006986 */ /* 0x0001e2000c10150c */
[----:B-1----:R-:W-:-:S05]  /*b600*/  IADD3 R66, P6, R105, R6, RZ ;  /* 0x0000000669427210 */ /* 0x002fca0007fde0ff */
[----:B------:R-:W-:Y:S01]  /*b610*/  IMAD.X R67, R7, 0x1, R13, P6 ;  /* 0x0000000107437824 */ /* 0x000fe200030e060d */
[----:B------:R-:W-:-:S13]  /*b620*/  ISETP.GT.AND P6, PT, R0, 0x80, P4 ;  /* 0x000000800000780c */ /* 0x000fda00027c4270 */
[----:B------:R1:W-:Y:S01]  /*b630*/  @P6 STG.E.U16 desc[UR12][R62.64], R77 ;  /* 0x0000004d3e006986 */ /* 0x0003e2000c10150c */
[----:B--2---:R-:W-:-:S05]  /*b640*/  IADD3 R56, P6, R99, R16, RZ ;  /* 0x0000001063387210 */ /* 0x004fca0007fde0ff */
[----:B------:R-:W-:Y:S01]  /*b650*/  IMAD.X R57, R17, 0x1, R13, P6 ;  /* 0x0000000111397824 */ /* 0x000fe200030e060d */
[----:B------:R-:W-:-:S13]  /*b660*/  ISETP.GT.AND P6, PT, R0, 0x88, P5 ;  /* 0x000000880000780c */ /* 0x000fda0002fc4270 */
[----:B------:R2:W-:Y:S01]  /*b670*/  @P6 STG.E.U16 desc[UR12][R56.64], R78 ;  /* 0x0000004e38006986 */ /* 0x0005e2000c10150c */
[----:B---3--:R-:W-:-:S05]  /*b680*/  IADD3 R58, P6, R101, R16, RZ ;  /* 0x00000010653a7210 */ /* 0x008fca0007fde0ff */
[----:B------:R-:W-:Y:S01]  /*b690*/  IMAD.X R59, R17, 0x1, R13, P6 ;  /* 0x00000001113b7824 */ /* 0x000fe200030e060d */
[----:B------:R-:W-:-:S13]  /*b6a0*/  ISETP.GT.AND P6, PT, R0, 0x88, P4 ;  /* 0x000000880000780c */ /* 0x000fda00027c4270 */
[----:B------:R3:W-:Y:S01]  /*b6b0*/  @P6 STG.E.U16 desc[UR12][R58.64], R79 ;  /* 0x0000004f3a006986 */ /* 0x0007e2000c10150c */
[----:B0-----:R-:W-:-:S05]  /*b6c0*/  IADD3 R60, P6, R107, R6, RZ ;  /* 0x000000066b3c7210 */ /* 0x001fca0007fde0ff */
[----:B------:R-:W-:Y:S01]  /*b6d0*/  IMAD.X R61, R7, 0x1, R13, P6 ;  /* 0x00000001073d7824 */ /* 0x000fe200030e060d */
[----:B------:R-:W-:-:S13]  /*b6e0*/  ISETP.GT.AND P6, PT, R0, 0x80, P3 ;  /* 0x000000800000780c */ /* 0x000fda0001fc4270 */
[----:B------:R-:W-:Y:S01]  /*b6f0*/  @P6 STG.E.U16 desc[UR12][R64.64], R80 ;  /* 0x0000005040006986 */ /* 0x000fe2000c10150c */
[----:B-1----:R-:W-:-:S05]  /*b700*/  IADD3 R62, P6, R109, R6, RZ ;  /* 0x000000066d3e7210 */ /* 0x002fca0007fde0ff */
[----:B------:R-:W-:Y:S01]  /*b710*/  IMAD.X R63, R7, 0x1, R13, P6 ;  /* 0x00000001073f7824 */ /* 0x000fe200030e060d */
[----:B------:R-:W-:-:S13]  /*b720*/  ISETP.GT.AND P6, PT, R0, 0x80, P1 ;  /* 0x000000800000780c */ /* 0x000fda0000fc4270 */
[----:B------:R-:W-:Y:S01]  /*b730*/  @P6 STG.E.U16 desc[UR12][R66.64], R81 ;  /* 0x0000005142006986 */ /* 0x000fe2000c10150c */
[----:B------:R-:W-:-:S05]  /*b740*/  IADD3 R6, P6, R103, R16, RZ ;  /* 0x0000001067067210 */ /* 0x000fca0007fde0ff */
        /* <DEDUP_REMOVED lines=15> */
[----:B------:R-:W-:-:S05]  /*b840*/  IADD3 R16, P6, R2, R9, RZ ;  /* 0x0000000902107210 */ /* 0x000fca0007fde0ff */
        /* <DEDUP_REMOVED lines=9> */
[----:B------:R-:W-:-:S04]  /*b8e0*/  ISETP.GT.AND P6, PT, R10, RZ, PT ;  /* 0x000000ff0a00720c */ /* 0x000fc80003fc4270 */
[----:B------:R-:W-:-:S13]  /*b8f0*/  ISETP.GT.AND P6, PT, R0, 0xc0, P6 ;  /* 0x000000c00000780c */ /* 0x000fda00037c4270 */
[----:B------:R2:W-:Y:S01]  /*b900*/  @P6 STG.E.U16 desc[UR12][R16.64], R24 ;  /* 0x0000001810006986 */ /* 0x0005e2000c10150c */
[----:B0-----:R-:W-:-:S05]  /*b910*/  IADD3 R58, P6, R2, R23, RZ ;  /* 0x00000017023a7210 */ /* 0x001fca0007fde0ff */
[----:B------:R-:W-:Y:S01]  /*b920*/  IMAD.X R59, R3, 0x1, R13, P6 ;  /* 0x00000001033b7824 */ /* 0x000fe200030e060d */
[----:B------:R-:W-:-:S04]  /*b930*/  ISETP.GT.AND P6, PT, R10, 0x1, PT ;  /* 0x000000010a00780c */ /* 0x000fc80003fc4270 */
[----:B------:R-:W-:-:S13]  /*b940*/  ISETP.GT.AND P6, PT, R0, 0xc0, P6 ;  /* 0x000000c00000780c */ /* 0x000fda00037c4270 */
[----:B------:R-:W-:Y:S01]  /*b950*/  @P6 STG.E.U16 desc[UR12][R56.64], R25 ;  /* 0x0000001938006986 */ /* 0x000fe2000c10150c */
[----:B-1----:R-:W-:-:S05]  /*b960*/  IADD3 R6, P6, R4, R9, RZ ;  /* 0x0000000904067210 */ /* 0x002fca0007fde0ff */
[----:B------:R-:W-:Y:S01]  /*b970*/  IMAD.X R7, R5, 0x1, R13, P6 ;  /* 0x0000000105077824 */ /* 0x000fe200030e060d */
[----:B------:R-:W-:-:S04]  /*b980*/  ISETP.GT.AND P6, PT, R10, RZ, PT ;  /* 0x000000ff0a00720c */ /* 0x000fc80003fc4270 */
        /* <DEDUP_REMOVED lines=11> */
[----:B------:R-:W-:Y:S01]  /*ba40*/  @P6 STG.E.U16 desc[UR12][R60.64], R28 ;  /* 0x0000001c3c006986 */ /* 0x000fe2000c10150c */
[----:B--2---:R-:W-:-:S05]  /*ba50*/  IADD3 R16, P6, R2, R89, RZ ;  /* 0x0000005902107210 */ /* 0x004fca0007fde0ff */
[----:B------:R-:W-:Y:S01]  /*ba60*/  IMAD.X R17, R3, 0x1, R13, P6 ;  /* 0x0000000103117824 */ /* 0x000fe200030e060d */
[----:B------:R-:W-:-:S04]  /*ba70*/  ISETP.GT.AND P6, PT, R10, 0x9, PT ;  /* 0x000000090a00780c */ /* 0x000fc80003fc4270 */
[----:B------:R-:W-:-:S13]  /*ba80*/  ISETP.GT.AND P6, PT, R0, 0xc0, P6 ;  /* 0x000000c00000780c */ /* 0x000fda00037c4270 */
[----:B------:R-:W-:Y:S01]  /*ba90*/  @P6 STG.E.U16 desc[UR12][R58.64], R29 ;  /* 0x0000001d3a006986 */ /* 0x000fe2000c10150c */
        /* <DEDUP_REMOVED lines=34> */
[----:B------:R-:W-:Y:S01]  /*bcc0*/  @P6 STG.E.U16 desc[UR12][R20.64], R36 ;  /* 0x0000002414006986 */ /* 0x000fe2000c10150c */
[----:B---3--:R-:W-:-:S05]  /*bcd0*/  IADD3 R16, P6, R2, R97, RZ ;  /* 0x0000006102107210 */ /* 0x008fca0007fde0ff */
        /* <DEDUP_REMOVED lines=23> */
[----:B------:R-:W-:Y:S01]  /*be50*/  @P6 STG.E.U16 desc[UR12][R16.64], R41 ;  /* 0x0000002910006986 */ /* 0x000fe2000c10150c */
[----:B------:R-:W-:-:S04]  /*be60*/  ISETP.GT.AND P6, PT, R10, 0x20, PT ;  /* 0x000000200a00780c */ /* 0x000fc80003fc4270 */
[----:B------:R-:W-:-:S13]  /*be70*/  ISETP.GT.AND P6, PT, R0, 0xc8, P6 ;  /* 0x000000c80000780c */ /* 0x000fda00037c4270 */
[----:B------:R-:W-:Y:S01]  /*be80*/  @P6 STG.E.U16 desc[UR12][R18.64], R42 ;  /* 0x0000002a12006986 */ /* 0x000fe2000c10150c */
[----:B------:R-:W-:-:S04]  /*be90*/  ISETP.GT.AND P6, PT, R10, 0x21, PT ;  /* 0x000000210a00780c */ /* 0x000fc80003fc4270 */
[----:B------:R-:W-:-:S13]  /*bea0*/  ISETP.GT.AND P6, PT, R0, 0xc8, P6 ;  /* 0x000000c80000780c */ /* 0x000fda00037c4270 */
[----:B------:R0:W-:Y:S01]  /*beb0*/  @P6 STG.E.U16 desc[UR12][R6.64], R43 ;  /* 0x0000002b06006986 */ /* 0x0001e2000c10150c */
[----:B-1----:R-:W-:-:S05]  /*bec0*/  IADD3 R8, P6, R2, R99, RZ ;  /* 0x0000006302087210 */ /* 0x002fca0007fde0ff */
[----:B------:R-:W-:Y:S01]  /*bed0*/  IMAD.X R9, R3, 0x1, R13, P6 ;  /* 0x0000000103097824 */ /* 0x000fe200030e060d */
[C---:B------:R-:W-:Y:S02]  /*bee0*/  ISETP.GT.AND P6, PT, R0.reuse, 0xc0, P5 ;  /* 0x000000c00000780c */ /* 0x040fe40002fc4270 */
[----:B------:R-:W-:-:S11]  /*bef0*/  ISETP.GT.AND P5, PT, R0, 0xc8, P5 ;  /* 0x000000c80000780c */ /* 0x000fd60002fa4270 */
[----:B------:R1:W-:Y:S01]  /*bf00*/  @P6 STG.E.U16 desc[UR12][R8.64], R44 ;  /* 0x0000002c08006986 */ /* 0x0003e2000c10150c */
[----:B--2---:R-:W-:-:S05]  /*bf10*/  IADD3 R14, P6, R2, R101, RZ ;  /* 0x00000065020e7210 */ /* 0x004fca0007fde0ff */
[----:B------:R-:W-:Y:S01]  /*bf20*/  IMAD.X R15, R3, 0x1, R13, P6 ;  /* 0x00000001030f7824 */ /* 0x000fe200030e060d */
[C---:B------:R-:W-:Y:S02]  /*bf30*/  ISETP.GT.AND P6, PT, R0.reuse, 0xc0, P4 ;  /* 0x000000c00000780c */ /* 0x040fe400027c4270 */
[----:B------:R-:W-:-:S11]  /*bf40*/  ISETP.GT.AND P4, PT, R0, 0xc8, P4 ;  /* 0x000000c80000780c */ /* 0x000fd60002784270 */
[----:B------:R2:W-:Y:S01]  /*bf50*/  @P6 STG.E.U16 desc[UR12][R14.64], R45 ;  /* 0x0000002d0e006986 */ /* 0x0005e2000c10150c */
[----:B0-----:R-:W-:-:S05]  /*bf60*/  IADD3 R6, P6, R4, R99, RZ ;  /* 0x0000006304067210 */ /* 0x001fca0007fde0ff */
[----:B------:R-:W-:Y:S01]  /*bf70*/  IMAD.X R7, R5, 0x1, R13, P6 ;  /* 0x0000000105077824 */ /* 0x000fe200030e060d */
[----:B-1----:R-:W-:-:S04]  /*bf80*/  IADD3 R8, P6, R4, R101, RZ ;  /* 0x0000006504087210 */ /* 0x002fc80007fde0ff */
[----:B------:R0:W-:Y:S01]  /*bf90*/  @P5 STG.E.U16 desc[UR12][R6.64], R46 ;  /* 0x0000002e06005986 */ /* 0x0001e2000c10150c */
[----:B------:R-:W-:Y:S01]  /*bfa0*/  ISETP.GT.AND P5, PT, R0, 0xc0, P3 ;  /* 0x000000c00000780c */ /* 0x000fe20001fa4270 */
[--C-:B------:R-:W-:Y:S01]  /*bfb0*/  IMAD.X R9, R5, 0x1, R13.reuse, P6 ;  /* 0x0000000105097824 */ /* 0x100fe200030e060d */
[----:B--2---:R-:W-:Y:S02]  /*bfc0*/  IADD3 R14, P6, R2, R103, RZ ;  /* 0x00000067020e7210 */ /* 0x004fe40007fde0ff */
[C---:B------:R-:W-:Y:S02]  /*bfd0*/  ISETP.GT.AND P3, PT, R0.reuse, 0xc8, P3 ;  /* 0x000000c80000780c */ /* 0x040fe40001f64270 */
[----:B------:R1:W-:Y:S01]  /*bfe0*/  @P4 STG.E.U16 desc[UR12][R8.64], R47 ;  /* 0x0000002f08004986 */ /* 0x0003e2000c10150c */
[C---:B------:R-:W-:Y:S01]  /*bff0*/  ISETP.GT.AND P4, PT, R0.reuse, 0xc0, P1 ;  /* 0x000000c00000780c */ /* 0x040fe20000f84270 */
[----:B------:R-:W-:Y:S01]  /*c000*/  IMAD.X R15, R3, 0x1, R13, P6 ;  /* 0x00000001030f7824 */ /* 0x000fe200030e060d */
[----:B------:R-:W-:-:S02]  /*c010*/  ISETP.GT.AND P1, PT, R0, 0xc8, P1 ;  /* 0x000000c80000780c */ /* 0x000fc40000f24270 */
[-C--:B0-----:R-:W-:Y:S02]  /*c020*/  IADD3 R6, P6, R2, R105.reuse, RZ ;  /* 0x0000006902067210 */ /* 0x081fe40007fde0ff */
[----:B------:R0:W-:Y:S03]  /*c030*/  @P5 STG.E.U16 desc[UR12][R14.64], R48 ;  /* 0x000000300e005986 */ /* 0x0001e6000c10150c */
[--C-:B------:R-:W-:Y:S01]  /*c040*/  IMAD.X R7, R3, 0x1, R13.reuse, P6 ;  /* 0x0000000103077824 */ /* 0x100fe200030e060d */
[C---:B------:R-:W-:Y:S02]  /*c050*/  IADD3 R10, P6, R4.reuse, R105, RZ ;  /* 0x00000069040a7210 */ /* 0x040fe40007fde0ff */
[----:B-1----:R-:W-:Y:S02]  /*c060*/  IADD3 R8, P5, R4, R103, RZ ;  /* 0x0000006704087210 */ /* 0x002fe40007fbe0ff */
[----:B------:R1:W-:Y:S01]  /*c070*/  @P4 STG.E.U16 desc[UR12][R6.64], R49 ;  /* 0x0000003106004986 */ /* 0x0003e2000c10150c */
[C-C-:B------:R-:W-:Y:S01]  /*c080*/  IMAD.X R11, R5.reuse, 0x1, R13.reuse, P6 ;  /* 0x00000001050b7824 */ /* 0x140fe200030e060d */
[C---:B------:R-:W-:Y:S01]  /*c090*/  ISETP.GT.AND P4, PT, R0.reuse, 0xc0, P2 ;  /* 0x000000c00000780c */ /* 0x040fe20001784270 */
[----:B------:R-:W-:Y:S01]  /*c0a0*/  IMAD.X R9, R5, 0x1, R13, P5 ;  /* 0x0000000105097824 */ /* 0x000fe200028e060d */
[----:B------:R-:W-:-:S02]  /*c0b0*/  ISETP.GT.AND P5, PT, R0, 0xc0, P0 ;  /* 0x000000c00000780c */ /* 0x000fc400007a4270 */
[C---:B------:R-:W-:Y:S02]  /*c0c0*/  ISETP.GT.AND P2, PT, R0.reuse, 0xc8, P2 ;  /* 0x000000c80000780c */ /* 0x040fe40001744270 */
[----:B------:R2:W-:Y:S01]  /*c0d0*/  @P3 STG.E.U16 desc[UR12][R8.64], R50 ;  /* 0x0000003208003986 */ /* 0x0005e2000c10150c */
[----:B------:R-:W-:Y:S02]  /*c0e0*/  ISETP.GT.AND P0, PT, R0, 0xc8, P0 ;  /* 0x000000c80000780c */ /* 0x000fe40000704270 */
[-C--:B0-----:R-:W-:Y:S01]  /*c0f0*/  IADD3 R14, P3, R4, R107.reuse, RZ ;  /* 0x0000006b040e7210 */ /* 0x081fe20007f7e0ff */
[----:B------:R2:W-:Y:S01]  /*c100*/  @P1 STG.E.U16 desc[UR12][R10.64], R51 ;  /* 0x000000330a001986 */ /* 0x0005e2000c10150c */
[C---:B-1----:R-:W-:Y:S02]  /*c110*/  IADD3 R6, P6, R2.reuse, R107, RZ ;  /* 0x0000006b02067210 */ /* 0x042fe40007fde0ff */
[----:B------:R-:W-:Y:S01]  /*c120*/  IADD3 R2, P1, R2, R109, RZ ;  /* 0x0000006d02027210 */ /* 0x000fe20007f3e0ff */
[----:B------:R-:W-:-:S02]  /*c130*/  IMAD.X R15, R5, 0x1, R13, P3 ;  /* 0x00000001050f7824 */ /* 0x000fc400018e060d */
[C-C-:B------:R-:W-:Y:S01]  /*c140*/  IMAD.X R7, R3.reuse, 0x1, R13.reuse, P6 ;  /* 0x0000000103077824 */ /* 0x140fe200030e060d */
[----:B------:R-:W-:Y:S01]  /*c150*/  IADD3 R12, P6, R4, R109, RZ ;  /* 0x0000006d040c7210 */ /* 0x000fe20007fde0ff */
[----:B------:R-:W-:-:S03]  /*c160*/  IMAD.X R3, R3, 0x1, R13, P1 ;  /* 0x0000000103037824 */ /* 0x000fc600008e060d */
[----:B------:R2:W-:Y:S04]  /*c170*/  @P4 STG.E.U16 desc[UR12][R6.64], R52 ;  /* 0x0000003406004986 */ /* 0x0005e8000c10150c */
[----:B------:R2:W-:Y:S04]  /*c180*/  @P5 STG.E.U16 desc[UR12][R2.64], R53 ;  /* 0x0000003502005986 */ /* 0x0005e8000c10150c */
[----:B------:R2:W-:Y:S01]  /*c190*/  @P2 STG.E.U16 desc[UR12][R14.64], R54 ;  /* 0x000000360e002986 */ /* 0x0005e2000c10150c */
[----:B------:R-:W-:Y:S05]  /*c1a0*/  @!P0 EXIT ;  /* 0x000000000000894d */ /* 0x000fea0003800000 */
[----:B------:R-:W-:Y:S01]  /*c1b0*/  F2FP.F16.F32.PACK_AB R55, RZ, R55 ;  /* 0x00000037ff37723e */ /* 0x000fe200000000ff */
[----:B------:R-:W-:-:S05]  /*c1c0*/  IMAD.X R13, R5, 0x1, R13, P6 ;  /* 0x00000001050d7824 */ /* 0x000fca00030e060d */
[----:B------:R-:W-:Y:S01]  /*c1d0*/  STG.E.U16 desc[UR12][R12.64], R55 ;  /* 0x000000370c007986 */ /* 0x000fe2000c10150c */
[----:B------:R-:W-:Y:S05]  /*c1e0*/  EXIT ;  /* 0x000000000000794d */ /* 0x000fea0003800000 */
.L_x_13:
[----:B------:R-:W-:-:S13]  /*c1f0*/  ISETP.NE.AND P0, PT, R5, RZ, PT ;  /* 0x000000ff0500720c */ /* 0x000fda0003f05270 */
[----:B------:R-:W-:Y:S05]  /*c200*/  @P0 EXIT ;  /* 0x000000000000094d */ /* 0x000fea0003800000 */
[----:B------:R-:W-:-:S13]  /*c210*/  ELECT P0, URZ, PT ;  /* 0x00000000003f782f */ /* 0x000fda0003800000 */
[----:B------:R-:W-:Y:S05]  /*c220*/  @!P0 BRA `(.L_x_248) ;  /* 0x0000000400c48947 */ /* 0x000fea0003800000 */
[----:B------:R-:W-:-:S13]  /*c230*/  ISETP.GE.AND P0, PT, R3, 0x1, PT ;  /* 0x000000010300780c */ /* 0x000fda0003f06270 */
[----:B------:R-:W-:Y:S05]  /*c240*/  @!P0 BRA `(.L_x_248) ;  /* 0x0000000400bc8947 */ /* 0x000fea0003800000 */
[----:B------:R-:W0:Y:S01]  /*c250*/  S2R R13, SR_CgaCtaId ;  /* 0x00000000000d7919 */ /* 0x000e220000008800 */
[----:B------:R-:W-:Y:S01]  /*c260*/  IMAD.SHL.U32 R20, R10, 0x100, RZ ;  /* 0x000001000a147824 */ /* 0x000fe200078e00ff */
[----:B------:R-:W-:Y:S01]  /*c270*/  ULDC UR4, c[0x0][0x384] ;  /* 0x0000e10000047ab9 */ /* 0x000fe20000000800 */
[----:B------:R-:W-:Y:S01]  /*c280*/  IMAD R0, R18, R19, RZ ;  /* 0x0000001312007224 */ /* 0x000fe200078e02ff */
[----:B------:R-:W-:Y:S01]  /*c290*/  LOP3.LUT P0, RZ, R9, 0x1f, RZ, 0xc0, !PT ;  /* 0x0000001f09ff7812 */ /* 0x000fe2000780c0ff */
[----:B------:R-:W-:Y:S01]  /*c2a0*/  IMAD.HI.U32 R5, R20, UR4, RZ ;  /* 0x0000000414057c27 */ /* 0x000fe2000f8e00ff */
[----:B------:R-:W-:Y:S01]  /*c2b0*/  ULDC UR5, c[0x0][0x388] ;  /* 0x0000e20000057ab9 */ /* 0x000fe20000000800 */
[----:B------:R-:W-:Y:S02]  /*c2c0*/  ISETP.NE.AND P1, PT, R16, RZ, PT ;  /* 0x000000ff1000720c */ /* 0x000fe40003f25270 */
[----:B-----5:R-:W-:Y:S01]  /*c2d0*/  CS2R R10, SRZ ;  /* 0x00000000000a7805 */ /* 0x020fe2000001ff00 */
[----:B------:R-:W-:Y:S01]  /*c2e0*/  IMAD.SHL.U32 R21, R12, 0x40, RZ ;  /* 0x000000400c157824 */ /* 0x000fe200078e00ff */
[----:B------:R-:W-:Y:S01]  /*c2f0*/  ISETP.NE.OR P0, PT, R16, RZ, !P0 ;  /* 0x000000ff1000720c */ /* 0x000fe20004705670 */
[----:B------:R-:W-:Y:S01]  /*c300*/  IMAD R8, R7, R0, 0x1 ;  /* 0x0000000107087424 */ /* 0x000fe200078e0200 */
[----:B------:R-:W-:Y:S01]  /*c310*/  LOP3.LUT R23, R2, 0x2, RZ, 0xfc, !PT ;  /* 0x0000000202177812 */ /* 0x000fe200078efcff */
[----:B------:R-:W-:Y:S01]  /*c320*/  IMAD.MOV.U32 R6, RZ, RZ, 0x1 ;  /* 0x00000001ff067424 */ /* 0x000fe200078e00ff */
[----:B------:R-:W-:Y:S01]  /*c330*/  SHF.R.U32.HI R5, RZ, UR5, R5 ;  /* 0x00000005ff057c19 */ /* 0x000fe20008011605 */
[----:B------:R-:W-:-:S02]  /*c340*/  IMAD.MOV.U32 R9, RZ, RZ, RZ ;  /* 0x000000ffff097224 */ /* 0x000fc400078e00ff */
[----:B------:R-:W-:Y:S02]  /*c350*/  IMAD.MOV.U32 R12, RZ, RZ, RZ ;  /* 0x000000ffff0c7224 */ /* 0x000fe400078e00ff */
[C---:B0-----:R-:W-:Y:S02]  /*c360*/  IMAD.SHL.U32 R4, R13.reuse, 0x800, RZ ;  /* 0x000008000d047824 */ /* 0x041fe400078e00ff */
[----:B------:R-:W-:-:S03]  /*c370*/  IMAD.SHL.U32 R0, R13, 0x20, RZ ;  /* 0x000000200d007824 */ /* 0x000fc600078e00ff */
[----:B------:R-:W-:-:S07]  /*c380*/  LOP3.LUT R4, R4, 0x800, RZ, 0xc0, !PT ;  /* 0x0000080004047812 */ /* 0x000fce00078ec0ff */
.L_x_252:
[----:B----4-:R-:W0:Y:S01]  /*c390*/  S2R R14, SR_CgaCtaId ;  /* 0x00000000000e7919 */ /* 0x010e220000008800 */
[----:B------:R-:W-:-:S04]  /*c3a0*/  MOV R13, 0x400 ;  /* 0x00000400000d7802 */ /* 0x000fc80000000f00 */
[----:B0-----:R-:W-:Y:S02]  /*c3b0*/  LEA R22, R14, R13, 0x18 ;  /* 0x0000000d0e167211 */ /* 0x001fe400078ec0ff */
[----:B------:R-:W-:-:S03]  /*c3c0*/  SHF.L.U32 R13, R6, 0x1f, RZ ;  /* 0x0000001f060d7819 */ /* 0x000fc600000006ff */
[----:B------:R-:W-:-:S07]  /*c3d0*/  IMAD R14, R9, 0x8, R22 ;  /* 0x00000008090e7824 */ /* 0x000fce00078e0216 */
.L_x_249:
[----:B0-----:R0:W1:Y:S02]  /*c3e0*/  SYNCS.PHASECHK.TRANS64.TRYWAIT P2, [R14+URZ+0x32028], R13 ;  /* 0x0320280d0e0075a7 */ /* 0x001064000804017f */
[----:B-1----:R-:W-:Y:S05]  /*c3f0*/  @!P2 NANOSLEEP.SYNCS 0x989680 ;  /* 0x009896800000a95d */ /* 0x002fea0003900000 */
[----:B------:R-:W1:Y:S02]  /*c400*/  @!P2 SYNCS.PHASECHK.TRANS64 P2, [R14+URZ+0x32028], R13 ;  /* 0x0320280d0e00a5a7 */ /* 0x000e64000804007f */
[----:B-1----:R-:W-:Y:S05]  /*c410*/  @!P2 BRA `(.L_x_249) ;  /* 0xfffffffc00f0a947 */ /* 0x002fea000383ffff */
[----:B0-----:R-:W0:Y:S02]  /*c420*/  @!P1 LDC R13, c[0x0][0x500] ;  /* 0x00014000ff0d9b82 */ /* 0x001e240000000800 */
[----:B0-----:R0:W-:Y:S02]  /*c430*/  @!P1 SYNCS.ARRIVE.TRANS64 RZ, [R14+URZ+0x32000], R13 ;  /* 0x0320000d0eff99a7 */ /* 0x0011e4000800003f */
[----:B0-----:R-:W-:-:S04]  /*c440*/  PRMT R13, R23, 0x9910, RZ ;  /* 0x00009910170d7816 */ /* 0x001fc800000000ff */
[----:B------:R-:W-:-:S13]  /*c450*/  ISETP.NE.AND P2, PT, R13, 0x2, PT ;  /* 0x000000020d00780c */ /* 0x000fda0003f45270 */
[----:B------:R-:W-:Y:S05]  /*c460*/  @P2 BRA `(.L_x_250) ;  /* 0x0000000000042947 */ /* 0x000fea0003800000 */
[----:B------:R-:W-:Y:S01]  /*c470*/  BPT.TRAP 0x1 ;  /* 0x000000040000795c */ /* 0x000fe20000300000 */
.L_x_250:
[----:B------:R-:W-:Y:S05]  /*c480*/  @P0 BRA `(.L_x_251) ;  /* 0x0000000000040947 */ /* 0x000fea0003800000 */
[----:B------:R-:W-:Y:S01]  /*c490*/  BPT.TRAP 0x1 ;  /* 0x000000040000795c */ /* 0x000fe20000300000 */
.L_x_251:
[----:B---3--:R-:W0:Y:S01]  /*c4a0*/  LDC R15, c[0x0][0x380] ;  /* 0x0000e000ff0f7b82 */ /* 0x008e220000000800 */
[----:B------:R-:W-:Y:S01]  /*c4b0*/  R2UR UR4, R5 ;  /* 0x00000000050472ca */ /* 0x000fe200000e0000 */
[----:B------:R-:W-:Y:S01]  /*c4c0*/  IMAD R13, R9, 0x1000, R4 ;  /* 0x00001000090d7824 */ /* 0x000fe200078e0204 */
[----:B------:R-:W-:Y:S01]  /*c4d0*/  R2UR UR8, R20 ;  /* 0x00000000140872ca */ /* 0x000fe200000e0000 */
[----:B------:R-:W-:Y:S01]  /*c4e0*/  ULDC UR20, c[0x0][0x38c] ;  /* 0x0000e30000147ab9 */ /* 0x000fe20000000800 */
[----:B------:R-:W-:Y:S01]  /*c4f0*/  R2UR UR17, R14 ;  /* 0x000000000e1172ca */ /* 0x000fe200000e0000 */
[----:B------:R-:W-:Y:S01]  /*c500*/  IMAD R13, R13, 0x2, R22 ;  /* 0x000000020d0d7824 */ /* 0x000fe200078e0216 */
[----:B------:R-:W-:Y:S01]  /*c510*/  UISETP.NE.AND UP0, UPT, UR20, 0x1, UPT ;  /* 0x000000011400788c */ /* 0x000fe2000bf05270 */
[----:B------:R-:W1:Y:S01]  /*c520*/  LDC.64 R16, c[0x0][0x3b8] ;  /* 0x0000ee00ff107b82 */ /* 0x000e620000000a00 */
[C---:B------:R-:W-:Y:S01]  /*c530*/  R2UR UR18, R12.reuse ;  /* 0x000000000c1272ca */ /* 0x040fe200000e0000 */
[----:B------:R-:W-:Y:S01]  /*c540*/  VIADD R12, R12, 0x1 ;  /* 0x000000010c0c7836 */ /* 0x000fe20000000000 */
[----:B------:R-:W-:Y:S01]  /*c550*/  R2UR UR9, R13 ;  /* 0x000000000d0972ca */ /* 0x000fe200000e0000 */
[----:B------:R-:W-:Y:S01]  /*c560*/  VIADD R8, R8, 0xffffffff ;  /* 0xffffffff08087836 */ /* 0x000fe20000000000 */
[----:B------:R-:W-:Y:S01]  /*c570*/  R2UR UR5, R22 ;  /* 0x00000000160572ca */ /* 0x000fe200000e0000 */
[----:B------:R-:W-:Y:S01]  /*c580*/  ULDC.64 UR26, c[0x0][0x198] ;  /* 0x00006600001a7ab9 */ /* 0x000fe20000000a00 */
[----:B------:R-:W-:Y:S01]  /*c590*/  R2UR UR16, R9 ;  /* 0x00000000091072ca */ /* 0x000fe200000e0000 */
[----:B------:R-:W1:Y:S01]  /*c5a0*/  LDC.64 R18, c[0x0][0x3d8] ;  /* 0x0000f600ff127b82 */ /* 0x000e620000000a00 */
[----:B------:R-:W-:Y:S01]  /*c5b0*/  R2UR UR12, R11 ;  /* 0x000000000b0c72ca */ /* 0x000fe200000e0000 */
[----:B------:R-:W-:Y:S01]  /*c5c0*/  @UP0 ULDC.64 UR10, c[0x0][0x390] ;  /* 0x0000e400000a0ab9 */ /* 0x000fe20000000a00 */
[----:B------:R-:W-:Y:S01]  /*c5d0*/  R2UR UR13, R10 ;  /* 0x000000000a0d72ca */ /* 0x000fe200000e0000 */
[----:B------:R-:W-:Y:S01]  /*c5e0*/  ULDC.64 UR14, c[0x0][0x3b0] ;  /* 0x0000ec00000e7ab9 */ /* 0x000fe20000000a00 */
[----:B------:R-:W-:Y:S01]  /*c5f0*/  ULDC.64 UR22, c[0x0][0x3d0] ;  /* 0x0000f40000167ab9 */ /* 0x000fe20000000a00 */
[----:B------:R-:W-:Y:S01]  /*c600*/  USHF.L.U32 UR18, UR18, 0x6, URZ ;  /* 0x0000000612127899 */ /* 0x000fe2000800063f */
[----:B------:R-:W-:Y:S01]  /*c610*/  ISETP.GT.AND P5, PT, R8, 0x1, PT ;  /* 0x000000010800780c */ /* 0x000fe20003fa4270 */
[----:B------:R-:W-:Y:S01]  /*c620*/  VIADD R9, R9, 0x1 ;  /* 0x0000000109097836 */ /* 0x000fe20000000000 */
[----:B0-----:R-:W-:Y:S01]  /*c630*/  ISETP.NE.AND P2, PT, R15, 0x1, PT ;  /* 0x000000010f00780c */ /* 0x001fe20003f45270 */
[----:B------:R-:W-:-:S02]  /*c640*/  UIADD3 UR17, UR17, 0x32000, URZ ;  /* 0x0003200011117890 */ /* 0x000fc4000fffe03f */
[----:B------:R-:W-:Y:S01]  /*c650*/  ULEA UR16, UR16, UR5, 0xf ;  /* 0x0000000510107291 */ /* 0x000fe2000f8e783f */
[C---:B------:R-:W-:Y:S01]  /*c660*/  ISETP.NE.AND P4, PT, R9.reuse, 0x5, PT ;  /* 0x000000050900780c */ /* 0x040fe20003f85270 */
[----:B------:R-:W-:Y:S01]  /*c670*/  UMOV UR28, 0x30000 ;  /* 0x00030000001c7882 */ /* 0x000fe20000000000 */
[----:B------:R-:W-:Y:S01]  /*c680*/  UMOV UR24, 0x0 ;  /* 0x0000000000187882 */ /* 0x000fe20000000000 */
[----:B------:R-:W-:Y:S01]  /*c690*/  UMOV UR25, 0x10000000 ;  /* 0x1000000000197882 */ /* 0x000fe20000000000 */
[----:B------:R-:W-:-:S05]  /*c6a0*/  SEL R9, R9, RZ, P4 ;  /* 0x000000ff09097207 */ /* 0x000fca0002000000 */
[----:B------:R-:W-:Y:S01]  /*c6b0*/  @P2 IMAD.U32 R24, RZ, RZ, UR4 ;  /* 0x00000004ff182e24 */ /* 0x000fe2000f8e00ff */
[----:B------:R-:W-:Y:S01]  /*c6c0*/  UIADD3 UR4, UP1, UR26, 0xf0, URZ ;  /* 0x000000f01a047890 */ /* 0x000fe2000ff3e03f */
[----:B-1----:R-:W-:Y:S01]  /*c6d0*/  IMAD R13, R11, R16, R18 ;  /* 0x000000100b0d7224 */ /* 0x002fe200078e0212 */
[----:B------:R-:W-:Y:S01]  /*c6e0*/  UIADD3 UR26, UP2, UR26, 0x1f0, URZ ;  /* 0x000001f01a1a7890 */ /* 0x000fe2000ff5e03f */
[----:B------:R-:W-:Y:S01]  /*c6f0*/  IMAD R14, R10, R17, R19 ;  /* 0x000000110a0e7224 */ /* 0x000fe200078e0213 */
[----:B------:R-:W-:Y:S01]  /*c700*/  @P2 R2UR UR8, R24 ;  /* 0x00000000180822ca */ /* 0x000fe200000e0000 */
[----:B------:R-:W-:Y:S01]  /*c710*/  UIADD3.X UR5, URZ, UR27, URZ, UP1, !UPT ;  /* 0x0000001b3f057290 */ /* 0x000fe20008ffe43f */
[C---:B------:R-:W-:Y:S01]  /*c720*/  ISETP.NE.AND P2, PT, R12.reuse, R7, PT ;  /* 0x000000070c00720c */ /* 0x040fe20003f45270 */
[----:B------:R-:W-:Y:S01]  /*c730*/  UIADD3.X UR27, URZ, UR27, URZ, UP2, !UPT ;  /* 0x0000001b3f1b7290 */ /* 0x000fe200097fe43f */
[----:B------:R-:W-:Y:S02]  /*c740*/  PRMT R13, R13, 0x40, R14 ;  /* 0x000000400d0d7816 */ /* 0x000fe4000000000e */
[----:B------:R-:W-:-:S07]  /*c750*/  SEL R12, R12, RZ, P2 ;  /* 0x000000ff0c0c7207 */ /* 0x000fce0001000000 */
[----:B------:R-:W-:Y:S02]  /*c760*/  UIADD3 UR6, -UR8, URZ, URZ ;  /* 0x0000003f08067290 */ /* 0x000fe4000fffe13f */
[----:B------:R-:W-:-:S04]  /*c770*/  UMOV UR21, UR8 ;  /* 0x0000000800157c82 */ /* 0x000fc80008000000 */
[----:B------:R-:W-:Y:S01]  /*c780*/  IMAD R14, R15, UR6, R20 ;  /* 0x000000060f0e7c24 */ /* 0x000fe2000f8e0214 */
[----:B------:R-:W-:Y:S01]  /*c790*/  UIMAD.WIDE.U32 UR6, UR8, UR10, URZ ;  /* 0x0000000a080672a5 */ /* 0x000fe2000f8e003f */
[----:B------:R-:W0:Y:S01]  /*c7a0*/  LDC R15, c[0x0][0x3c8] ;  /* 0x0000f200ff0f7b82 */ /* 0x000e220000000800 */
[----:B------:R-:W-:Y:S02]  /*c7b0*/  R2UR UR10, R21 ;  /* 0x00000000150a72ca */ /* 0x000fe400000e0000 */
[----:B------:R-:W-:Y:S01]  /*c7c0*/  @UP0 USHF.R.U32.HI UR21, URZ, UR11, UR7 ;  /* 0x0000000b3f150299 */ /* 0x000fe20008011607 */
[----:B------:R-:W-:Y:S01]  /*c7d0*/  R2UR UR19, R14 ;  /* 0x000000000e1372ca */ /* 0x000fe200000e0000 */
[----:B------:R-:W-:Y:S01]  /*c7e0*/  VIADD R14, R11, 0x1 ;  /* 0x000000010b0e7836 */ /* 0x000fe20000000000 */
[----:B------:R-:W-:Y:S01]  /*c7f0*/  R2UR UR7, R13 ;  /* 0x000000000d0772ca */ /* 0x000fe200000e0000 */
[----:B------:R-:W-:Y:S01]  /*c800*/  @P2 IMAD.MOV R14, RZ, RZ, R11 ;  /* 0x000000ffff0e2224 */ /* 0x000fe200078e020b */
[----:B------:R-:W-:Y:S01]  /*c810*/  R2UR UR11, R0 ;  /* 0x00000000000b72ca */ /* 0x000fe200000e0000 */
[----:B------:R-:W-:Y:S01]  /*c820*/  UIADD3 UR6, -UR21, URZ, URZ ;  /* 0x0000003f15067290 */ /* 0x000fe2000fffe13f */
[----:B------:R-:W-:Y:S01]  /*c830*/  SEL R11, RZ, 0x1, P4 ;  /* 0x00000001ff0b7807 */ /* 0x000fe20002000000 */
[----:B------:R-:W-:-:S02]  /*c840*/  VIADD R13, R10, 0x1 ;  /* 0x000000010a0d7836 */ /* 0x000fc40000000000 */
[----:B------:R-:W-:Y:S01]  /*c850*/  UIMAD UR20, UR20, UR6, UR8 ;  /* 0x00000006141472a4 */ /* 0x000fe2000f8e0208 */
[----:B------:R-:W-:Y:S01]  /*c860*/  LOP3.LUT R6, R6, R11, RZ, 0x3c, !PT ;  /* 0x0000000b06067212 */ /* 0x000fe200078e3cff */
[----:B------:R-:W-:Y:S02]  /*c870*/  UIADD3 UR8, UR9, 0x28000, URZ ;  /* 0x0002800009087890 */ /* 0x000fe4000fffe03f */
[----:B------:R-:W-:Y:S02]  /*c880*/  UIMAD UR19, UR19, UR14, UR22 ;  /* 0x0000000e131372a4 */ /* 0x000fe4000f8e0216 */
[----:B------:R-:W-:Y:S02]  /*c890*/  UIMAD UR20, UR20, UR15, UR23 ;  /* 0x0000000f141472a4 */ /* 0x000fe4000f8e0217 */
[----:B------:R-:W-:Y:S02]  /*c8a0*/  UPRMT UR6, UR7, 0x5410, URZ ;  /* 0x0000541007067896 */ /* 0x000fe4000800003f */
[----:B------:R-:W-:Y:S01]  /*c8b0*/  ULOP3.LUT UR11, UR18, 0x20, UR11, 0xf8, !UPT ;  /* 0x00000020120b7892 */ /* 0x000fe2000f8ef80b */
[----:B0-----:R-:W-:Y:S01]  /*c8c0*/  ISETP.NE.AND P3, PT, R14, R15, PT ;  /* 0x0000000f0e00720c */ /* 0x001fe20003f65270 */
[----:B------:R-:W-:-:S03]  /*c8d0*/  UMOV UR9, UR17 ;  /* 0x0000001100097c82 */ /* 0x000fc60008000000 */
[----:B------:R-:W-:Y:S02]  /*c8e0*/  SEL R11, R14, RZ, P3 ;  /* 0x000000ff0e0b7207 */ /* 0x000fe40001800000 */
[----:B------:R0:W-:Y:S07]  /*c8f0*/  UTMALDG.4D.IM2COL [UR16], [UR4], UR6 ;  /* 0x00000010040073b4 */ /* 0x0001ee0008058006 */
[----:B------:R-:W-:Y:S01]  /*c900*/  @P3 IMAD.MOV R13, RZ, RZ, R10 ;  /* 0x000000ffff0d3224 */ /* 0x000fe200078e020a */
[----:B------:R0:W-:Y:S03]  /*c910*/  UTMALDG.4D.MULTICAST [UR8], [UR26], UR28, desc[UR24] ;  /* 0x000018081a0073b4 */ /* 0x0001e6000801981c */
[----:B------:R-:W-:Y:S01]  /*c920*/  IMAD.MOV.U32 R10, RZ, RZ, R13 ;  /* 0x000000ffff0a7224 */ /* 0x000fe200078e000d */
[----:B0-----:R-:W-:Y:S06]  /*c930*/  @P5 BRA `(.L_x_252) ;  /* 0xfffffff800945947 */ /* 0x001fec000383ffff */
.L_x_248:
[----:B------:R-:W-:Y:S01]  /*c940*/  ISETP.GE.U32.AND P2, PT, R3, 0x5, PT ;  /* 0x000000050300780c */ /* 0x000fe20003f46070 */
[----:B------:R-:W-:Y:S05]  /*c950*/  WARPSYNC.ALL ;  /* 0x0000000000007948 */ /* 0x000fea0003800000 */
[----:B------:R-:W-:-:S07]  /*c960*/  ELECT P1, URZ, PT ;  /* 0x00000000003f782f */ /* 0x000fce0003820000 */
[----:B------:R-:W-:-:S05]  /*c970*/  @P2 IMAD.WIDE.U32 R4, R3, -0x33333333, RZ ;  /* 0xcccccccd03042825 */ /* 0x000fca00078e00ff */
[----:B------:R-:W-:-:S04]  /*c980*/  @P2 SHF.R.U32.HI R0, RZ, 0x2, R5 ;  /* 0x00000002ff002819 */ /* 0x000fc80000011605 */
[----:B------:R-:W-:-:S04]  /*c990*/  @P2 LOP3.LUT R0, R0, 0x1, RZ, 0xc0, !PT ;  /* 0x0000000100002812 */ /* 0x000fc800078ec0ff */
[----:B------:R-:W-:Y:S01]  /*c9a0*/  @P2 ISETP.NE.U32.AND P0, PT, R0, 0x1, PT ;  /* 0x000000010000280c */ /* 0x000fe20003f05070 */
[----:B------:R-:W-:-:S12]  /*c9b0*/  @!P1 EXIT ;  /* 0x000000000000994d */ /* 0x000fd80003800000 */
[----:B------:R-:W-:Y:S01]  /*c9c0*/  LOP3.LUT R2, R2, 0x2, RZ, 0xfc, !PT ;  /* 0x0000000202027812 */ /* 0x000fe200078efcff */
[----:B------:R-:W-:Y:S01]  /*c9d0*/  IMAD.MOV.U32 R0, RZ, RZ, 0x1 ;  /* 0x00000001ff007424 */ /* 0x000fe200078e00ff */
[----:B------:R-:W-:Y:S02]  /*c9e0*/  @P2 ISETP.NE.U32.AND.EX P0, PT, RZ, RZ, PT, P0 ;  /* 0x000000ffff00220c */ /* 0x000fe40003f05100 */
[----:B------:R-:W-:Y:S02]  /*c9f0*/  ISETP.NE.AND P1, PT, R2, 0x3, PT ;  /* 0x000000030200780c */ /* 0x000fe40003f25270 */
[----:B------:R-:W-:-:S11]  /*ca00*/  @P2 SEL R0, RZ, 0x1, !P0 ;  /* 0x00000001ff002807 */ /* 0x000fd60004000000 */
[----:B------:R-:W-:Y:S05]  /*ca10*/  @!P1 BRA `(.L_x_253) ;  /* 0x0000000000049947 */ /* 0x000fea0003800000 */
[----:B------:R-:W-:Y:S01]  /*ca20*/  BPT.TRAP 0x1 ;  /* 0x000000040000795c */ /* 0x000fe20000300000 */
.L_x_253:
[----:B------:R-:W0:Y:S01]  /*ca30*/  S2R R7, SR_CgaCtaId ;  /* 0x0000000000077919 */ /* 0x000e220000008800 */
[----:B------:R-:W-:Y:S01]  /*ca40*/  IMAD.WIDE.U32 R4, R3, -0x33333333, RZ ;  /* 0xcccccccd03047825 */ /* 0x000fe200078e00ff */
[----:B------:R-:W-:-:S04]  /*ca50*/  MOV R2, 0x400 ;  /* 0x0000040000027802 */ /* 0x000fc80000000f00 */
[----:B------:R-:W-:Y:S02]  /*ca60*/  SHF.R.U32.HI R4, RZ, 0x2, R5 ;  /* 0x00000002ff047819 */ /* 0x000fe40000011605 */
[----:B------:R-:W-:-:S03]  /*ca70*/  SHF.L.U32 R5, R0, 0x1f, RZ ;  /* 0x0000001f00057819 */ /* 0x000fc600000006ff */
[----:B------:R-:W-:Y:S01]  /*ca80*/  IMAD R3, R4, -0x5, R3 ;  /* 0xfffffffb04037824 */ /* 0x000fe200078e0203 */
[----:B0-----:R-:W-:-:S05]  /*ca90*/  LEA R2, R7, R2, 0x18 ;  /* 0x0000000207027211 */ /* 0x001fca00078ec0ff */
[----:B------:R-:W-:-:S04]  /*caa0*/  VIADD R2, R2, 0x32028 ;  /* 0x0003202802027836 */ /* 0x000fc80000000000 */
[----:B------:R-:W-:-:S07]  /*cab0*/  IMAD R4, R3, 0x8, R2 ;  /* 0x0000000803047824 */ /* 0x000fce00078e0202 */
.L_x_254:
[----:B0-----:R0:W1:Y:S02]  /*cac0*/  SYNCS.PHASECHK.TRANS64.TRYWAIT P0, [R4+URZ], R5 ;  /* 0x00000005040075a7 */ /* 0x001064000800017f */
[----:B-1----:R-:W-:Y:S05]  /*cad0*/  @!P0 NANOSLEEP.SYNCS 0x989680 ;  /* 0x009896800000895d */ /* 0x002fea0003900000 */
[----:B------:R-:W1:Y:S02]  /*cae0*/  @!P0 SYNCS.PHASECHK.TRANS64 P0, [R4+URZ], R5 ;  /* 0x00000005040085a7 */ /* 0x000e64000800007f */
[----:B-1----:R-:W-:Y:S05]  /*caf0*/  @!P0 BRA `(.L_x_254) ;  /* 0xfffffffc00f08947 */ /* 0x002fea000383ffff */
[----:B------:R-:W-:-:S05]  /*cb00*/  VIADD R3, R3, 0x1 ;  /* 0x0000000103037836 */ /* 0x000fca0000000000 */
[----:B------:R-:W-:-:S04]  /*cb10*/  ISETP.NE.AND P0, PT, R3, 0x5, PT ;  /* 0x000000050300780c */ /* 0x000fc80003f05270 */
[----:B0-----:R-:W-:Y:S02]  /*cb20*/  SEL R5, RZ, 0x1, P0 ;  /* 0x00000001ff057807 */ /* 0x001fe40000000000 */
[----:B------:R-:W-:Y:S02]  /*cb30*/  SEL R3, R3, RZ, P0 ;  /* 0x000000ff03037207 */ /* 0x000fe40000000000 */
[----:B------:R-:W-:-:S03]  /*cb40*/  LOP3.LUT R7, R0, R5, RZ, 0x3c, !PT ;  /* 0x0000000500077212 */ /* 0x000fc600078e3cff */
[----:B------:R-:W-:Y:S01]  /*cb50*/  IMAD R0, R3, 0x8, R2 ;  /* 0x0000000803007824 */ /* 0x000fe200078e0202 */
[----:B------:R-:W-:-:S07]  /*cb60*/  SHF.L.U32 R5, R7, 0x1f, RZ ;  /* 0x0000001f07057819 */ /* 0x000fce00000006ff */
.L_x_255:
        /* <DEDUP_REMOVED lines=11> */
.L_x_256:
        /* <DEDUP_REMOVED lines=11> */
.L_x_257:
        /* <DEDUP_REMOVED lines=11> */
.L_x_258:
[----:B0-----:R0:W1:Y:S02]  /*cd80*/  SYNCS.PHASECHK.TRANS64.TRYWAIT P0, [R3+URZ], R0 ;  /* 0x00000000030075a7 */ /* 0x001064000800017f */
[----:B-1----:R-:W-:Y:S05]  /*cd90*/  @!P0 NANOSLEEP.SYNCS 0x989680 ;  /* 0x009896800000895d */ /* 0x002fea0003900000 */
[----:B------:R-:W1:Y:S02]  /*cda0*/  @!P0 SYNCS.PHASECHK.TRANS64 P0, [R3+URZ], R0 ;  /* 0x00000000030085a7 */ /* 0x000e64000800007f */
[----:B-1----:R-:W-:Y:S05]  /*cdb0*/  @P0 EXIT ;  /* 0x000000000000094d */ /* 0x002fea0003800000 */
[----:B------:R-:W-:Y:S05]  /*cdc0*/  BRA `(.L_x_258) ;  /* 0xfffffffc00ec7947 */ /* 0x000fea000383ffff */
.L_x_259:
[----:B------:R-:W-:-:S00]  /*cdd0*/  BRA `(.L_x_259) ;  /* 0xfffffffc00fc7947 */ /* 0x000fc0000383ffff */
[----:B------:R-:W-:-:S00]  /*cde0*/  NOP ;  /* 0x0000000000007918 */ /* 0x000fc00000000000 */
        /* <DEDUP_REMOVED lines=9> */
.L_x_260:


//--------------------- .nv.shared._ZN7cutlass13device_kernelINS_4conv6kernel13ConvUniversalINS1_16ConvProblemShapeILNS1_8OperatorE1ELi2EEENS1_10collective14CollectiveConvINS1_46MainloopSm90TmaGmmaWarpSpecializedImplicitGemmILS5_1ELi5ELi2EN4cute5tupleIJNSA_1CILi2EEENSC_ILi1EEESE_EEENS1_36KernelImplicitTmaWarpSpecializedSm90ELi1EEENSB_IJNSC_ILi256EEENSC_ILi64EEENSB_IJSJ_EEEEEENS_6half_tESM_NSA_8TiledMMAINSA_8MMA_AtomIJNSA_4SM904GMMA25MMA_64x64x16_F32F16F16_SSILNSQ_5MajorE0ELSS_1ELNSQ_7ScaleInE1ELST_1EEEEEENSA_6LayoutINSB_IJSE_SE_SE_EEENSB_IJNSC_ILi0EEESY_SY_EEEEENSB_IJNSA_10UnderscoreES11_S11_EEEEENS7_6detail26Sm90ImplicitGemmTileTraitsINSA_20SM90_TMA_LOAD_IM2COLENSA_14ComposedLayoutINSA_7SwizzleILi3ELi4ELi3EEENSA_18smem_ptr_flag_bitsILi16EEENSW_INSB_IJNSB_IJNSC_ILi8EEENSC_ILi32EEEEEENSB_IJSJ_SE_EEENSB_IJSE_NSC_ILi5EEEEEEEEENSB_IJNSB_IJSJ_NSC_ILi512EEEEEENSB_IJSE_SY_EEENSB_IJSY_NSC_ILi16384EEEEEEEEEEEEEvEENS15_INSA_23SM90_TMA_LOAD_MULTICASTENS17_IS19_S1B_NSW_INSB_IJS1F_NSB_IJS1C_S1C_EEES1H_EEENSB_IJS1L_S1K_NSB_IJSY_NSC_ILi4096EEEEEEEEEEEEEvEEEENS_8epilogue10collective6detail29Sm90TmaWarpSpecializedAdapterINS23_15DefaultEpilogueISM_NSB_IJNSB_IJlllEEESE_SY_EEES28_NS22_6thread17LinearCombinationISM_Li1EffLNS29_9ScaleType4KindE0ELNS_15FloatRoundStyleE2ESM_EENS_4gemm15EpilogueDefaultEEEEEvvEEEEvNT_6ParamsE --------------------------
	.section	.nv.shared._ZN7cutlass13device_kernelINS_4conv6kernel13ConvUniversalINS1_16ConvProblemShapeILNS1_8OperatorE1ELi2EEENS1_10collective14CollectiveConvINS1_46MainloopSm90TmaGmmaWarpSpecializedImplicitGemmILS5_1ELi5ELi2EN4cute5tupleIJNSA_1CILi2EEENSC_ILi1EEESE_EEENS1_36KernelImplicitTmaWarpSpecializedSm90ELi1EEENSB_IJNSC_ILi256EEENSC_ILi64EEENSB_IJSJ_EEEEEENS_6half_tESM_NSA_8TiledMMAINSA_8MMA_AtomIJNSA_4SM904GMMA25MMA_64x64x16_F32F16F16_SSILNSQ_5MajorE0ELSS_1ELNSQ_7ScaleInE1ELST_1EEEEEENSA_6LayoutINSB_IJSE_SE_SE_EEENSB_IJNSC_ILi0EEESY_SY_EEEEENSB_IJNSA_10UnderscoreES11_S11_EEEEENS7_6detail26Sm90ImplicitGemmTileTraitsINSA_20SM90_TMA_LOAD_IM2COLENSA_14ComposedLayoutINSA_7SwizzleILi3ELi4ELi3EEENSA_18smem_ptr_flag_bitsILi16EEENSW_INSB_IJNSB_IJNSC_ILi8EEENSC_ILi32EEEEEENSB_IJSJ_SE_EEENSB_IJSE_NSC_ILi5EEEEEEEEENSB_IJNSB_IJSJ_NSC_ILi512EEEEEENSB_IJSE_SY_EEENSB_IJSY_NSC_ILi16384EEEEEEEEEEEEEvEENS15_INSA_23SM90_TMA_LOAD_MULTICASTENS17_IS19_S1B_NSW_INSB_IJS1F_NSB_IJS1C_S1C_EEES1H_EEENSB_IJS1L_S1K_NSB_IJSY_NSC_ILi4096EEEEEEEEEEEEEvEEEENS_8epilogue10collective6detail29Sm90TmaWarpSpecializedAdapterINS23_15DefaultEpilogueISM_NSB_IJNSB_IJlllEEESE_SY_EEES28_NS22_6thread17LinearCombinationISM_Li1EffLNS29_9ScaleType4KindE0ELNS_15FloatRoundStyleE2ESM_EENS_4gemm15EpilogueDefaultEEEEEvvEEEEvNT_6ParamsE,"aw",@nobits
	.sectionflags	@""
	.align	16
	.zero		1024


//--------------------- .nv.shared.reserved.0     --------------------------
	.section	.nv.shared.reserved.0,"aw",@nobits
	.weak		__nv_reservedSMEM_offset_0_alias
	.size		__nv_reservedSMEM_offset_0_alias, 0, 0
	.other		__nv_reservedSMEM_offset_0_alias,@"STO_CUDA_RESERVED_SHARED STV_DEFAULT"
__nv_reservedSMEM_offset_0_alias:
	.zero		0


//--------------------- .nv.global                --------------------------
	.section	.nv.global,"aw",@nobits
.nv.global:
	.type		_ZN39_INTERNAL_f294bb02_4_k_cu_dc40de14_31814cute1_E,@object
	.size		_ZN39_INTERNAL_f294bb02_4_k_cu_dc40de14_31814cute1_E,(_ZN39_INTERNAL_f294bb02_4_k_cu_dc40de14_31814cuda3std3__45__cpo6cbeginE - _ZN39_INTERNAL_f294bb02_4_k_cu_dc40de14_31814cute1_E)
_ZN39_INTERNAL_f294bb02_4_k_cu_dc40de14_31814cute1_E:
	.zero		1
	.type		_ZN39_INTERNAL_f294bb02_4_k_cu_dc40de14_31814cuda3std3__45__cpo6cbeginE,@object
	.size		_ZN39_INTERNAL_f294bb02_4_k_cu_dc40de14_31814cuda3std3__45__cpo6cbeginE,(_ZN39_INTERNAL_f294bb02_4_k_cu_dc40de14_31814cuda3std3__48in_placeE - _ZN39_INTERNAL_f294bb02_4_k_cu_dc40de14_31814cuda3std3__45__cpo6cbeginE)
_ZN39_INTERNAL_f294bb02_4_k_cu_dc40de14_31814cuda3std3__45__cpo6cbeginE:
	.zero		1
	.type		_ZN39_INTERNAL_f294bb02_4_k_cu_dc40de14_31814cuda3std3__48in_placeE,@object
	.size		_ZN39_INTERNAL_f294bb02_4_k_cu_dc40de14_31814cuda3std3__48in_placeE,(_ZN39_INTERNAL_f294bb02_4_k_cu_dc40de14_31814cuda3std6ranges3__45__cpo9iter_moveE - _ZN39_INTERNAL_f294bb02_4_k_cu_dc40de14_31814cuda3std3__48in_placeE)
_ZN39_INTERNAL_f294bb02_4_k_cu_dc40de14_31814cuda3std3__48in_placeE:
	.zero		1
	.type		_ZN39_INTERNAL_f294bb02_4_k_cu_dc40de14_31814cuda3std6ranges3__45__cpo9iter_moveE,@object
	.size		_ZN39_INTERNAL_f294bb02_4_k_cu_dc40de14_31814cuda3std6ranges3__45__cpo9iter_moveE,(_ZN39_INTERNAL_f294bb02_4_k_cu_dc40de14_31814cuda3std3__45__cpo5beginE - _ZN39_INTERNAL_f294bb02_4_k_cu_dc40de14_31814cuda3std6ranges3__45__cpo9iter_moveE)
_ZN39_INTERNAL_f294bb02_4_k_cu_dc40de14_31814cuda3std6ranges3__45__cpo9iter_moveE:
	.zero		1
	.type		_ZN39_INTERNAL_f294bb02_4_k_cu_dc40de14_31814cuda3std3__45__cpo5beginE,@object
	.size		_ZN39_INTERNAL_f294bb02_4_k_cu_dc40de14_31814cuda3std3__45__cpo5beginE,(_ZN39_INTERNAL_f294bb02_4_k_cu_dc40de14_31814cuda3std3__441_GLOBAL__N__f294bb02_4_k_cu_dc40de14_31816ignoreE - _ZN39_INTERNAL_f294bb02_4_k_cu_dc40de14_31814cuda3std3__45__cpo5beginE)
_ZN39_INTERNAL_f294bb02_4_k_cu_dc40de14_31814cuda3std3__45__cpo5beginE:
	.zero		1
	.type		_ZN39_INTERNAL_f294bb02_4_k_cu_dc40de14_31814cuda3std3__441_GLOBAL__N__f294bb02_4_k_cu_dc40de14_31816ignoreE,@object
	.size		_ZN39_INTERNAL_f294bb02_4_k_cu_dc40de14_31814cuda3std3__441_GLOBAL__N__f294bb02_4_k_cu_dc40de14_31816ignoreE,(_ZN39_INTERNAL_f294bb02_4_k_cu_dc40de14_31814cute7productE - _ZN39_INTERNAL_f294bb02_4_k_cu_dc40de14_31814cuda3std3__441_GLOBAL__N__f294bb02_4_k_cu_dc40de14_31816ignoreE)
_ZN39_INTERNAL_f294bb02_4_k_cu_dc40de14_31814cuda3std3__441_GLOBAL__N__f294bb02_4_k_cu_dc40de14_31816ignoreE:
	.zero		1
	.type		_ZN39_INTERNAL_f294bb02_4_k_cu_dc40de14_31814cute7productE,@object
	.size		_ZN39_INTERNAL_f294bb02_4_k_cu_dc40de14_31814cute7productE,(_ZN39_INTERNAL_f294bb02_4_k_cu_dc40de14_31814cuda3std3__45__cpo3endE - _ZN39_INTERNAL_f294bb02_4_k_cu_dc40de14_31814cute7productE)
_ZN39_INTERNAL_f294bb02_4_k_cu_dc40de14_31814cute7productE:
	.zero		1
	.type		_ZN39_INTERNAL_f294bb02_4_k_cu_dc40de14_31814cuda3std3__45__cpo3endE,@object
	.size		_ZN39_INTERNAL_f294bb02_4_k_cu_dc40de14_31814cuda3std3__45__cpo3endE,(_ZN39_INTERNAL_f294bb02_4_k_cu_dc40de14_31814cuda3std3__419piecewise_constructE - _ZN39_INTERNAL_f294bb02_4_k_cu_dc40de14_31814cuda3std3__45__cpo3endE)
_ZN39_INTERNAL_f294bb02_4_k_cu_dc40de14_31814cuda3std3__45__cpo3endE:
	.zero		1
	.type		_ZN39_INTERNAL_f294bb02_4_k_cu_dc40de14_31814cuda3std3__419piecewise_constructE,@object
	.size		_ZN39_INTERNAL_f294bb02_4_k_cu_dc40de14_31814cuda3std3__419piecewise_constructE,(_ZN39_INTERNAL_f294bb02_4_k_cu_dc40de14_31814cuda3std3__45__cpo4cendE - _ZN39_INTERNAL_f294bb02_4_k_cu_dc40de14_31814cuda3std3__419piecewise_constructE)
_ZN39_INTERNAL_f294bb02_4_k_cu_dc40de14_31814cuda3std3__419piecewise_constructE:
	.zero		1
	.type		_ZN39_INTERNAL_f294bb02_4_k_cu_dc40de14_31814cuda3std3__45__cpo4cendE,@object
	.size		_ZN39_INTERNAL_f294bb02_4_k_cu_dc40de14_31814cuda3std3__45__cpo4cendE,(_ZN39_INTERNAL_f294bb02_4_k_cu_dc40de14_31814cuda3std6ranges3__45__cpo4swapE - _ZN39_INTERNAL_f294bb02_4_k_cu_dc40de14_31814cuda3std3__45__cpo4cendE)
_ZN39_INTERNAL_f294bb02_4_k_cu_dc40de14_31814cuda3std3__45__cpo4cendE:
	.zero		1
	.type		_ZN39_INTERNAL_f294bb02_4_k_cu_dc40de14_31814cuda3std6ranges3__45__cpo4swapE,@object
	.size		_ZN39_INTERNAL_f294bb02_4_k_cu_dc40de14_31814cuda3std6ranges3__45__cpo4swapE,(.L_7 - _ZN39_INTERNAL_f294bb02_4_k_cu_dc40de14_31814cuda3std6ranges3__45__cpo4swapE)
_ZN39_INTERNAL_f294bb02_4_k_cu_dc40de14_31814cuda3std6ranges3__45__cpo4swapE:
	.zero		1
.L_7:


//--------------------- .nv.constant0._ZN7cutlass13device_kernelINS_4conv6kernel13ConvUniversalINS1_16ConvProblemShapeILNS1_8OperatorE1ELi2EEENS1_10collective14CollectiveConvINS1_46MainloopSm90TmaGmmaWarpSpecializedImplicitGemmILS5_1ELi5ELi2EN4cute5tupleIJNSA_1CILi2EEENSC_ILi1EEESE_EEENS1_36KernelImplicitTmaWarpSpecializedSm90ELi1EEENSB_IJNSC_ILi256EEENSC_ILi64EEENSB_IJSJ_EEEEEENS_6half_tESM_NSA_8TiledMMAINSA_8MMA_AtomIJNSA_4SM904GMMA25MMA_64x64x16_F32F16F16_SSILNSQ_5MajorE0ELSS_1ELNSQ_7ScaleInE1ELST_1EEEEEENSA_6LayoutINSB_IJSE_SE_SE_EEENSB_IJNSC_ILi0EEESY_SY_EEEEENSB_IJNSA_10UnderscoreES11_S11_EEEEENS7_6detail26Sm90ImplicitGemmTileTraitsINSA_20SM90_TMA_LOAD_IM2COLENSA_14ComposedLayoutINSA_7SwizzleILi3ELi4ELi3EEENSA_18smem_ptr_flag_bitsILi16EEENSW_INSB_IJNSB_IJNSC_ILi8EEENSC_ILi32EEEEEENSB_IJSJ_SE_EEENSB_IJSE_NSC_ILi5EEEEEEEEENSB_IJNSB_IJSJ_NSC_ILi512EEEEEENSB_IJSE_SY_EEENSB_IJSY_NSC_ILi16384EEEEEEEEEEEEEvEENS15_INSA_23SM90_TMA_LOAD_MULTICASTENS17_IS19_S1B_NSW_INSB_IJS1F_NSB_IJS1C_S1C_EEES1H_EEENSB_IJS1L_S1K_NSB_IJSY_NSC_ILi4096EEEEEEEEEEEEEvEEEENS_8epilogue10collective6detail29Sm90TmaWarpSpecializedAdapterINS23_15DefaultEpilogueISM_NSB_IJNSB_IJlllEEESE_SY_EEES28_NS22_6thread17LinearCombinationISM_Li1EffLNS29_9ScaleType4KindE0ELNS_15FloatRoundStyleE2ESM_EENS_4gemm15EpilogueDefaultEEEEEvvEEEEvNT_6ParamsE --------------------------
	.section	.nv.constant0._ZN7cutlass13device_kernelINS_4conv6kernel13ConvUniversalINS1_16ConvProblemShapeILNS1_8OperatorE1ELi2EEENS1_10collective14CollectiveConvINS1_46MainloopSm90TmaGmmaWarpSpecializedImplicitGemmILS5_1ELi5ELi2EN4cute5tupleIJNSA_1CILi2EEENSC_ILi1EEESE_EEENS1_36KernelImplicitTmaWarpSpecializedSm90ELi1EEENSB_IJNSC_ILi256EEENSC_ILi64EEENSB_IJSJ_EEEEEENS_6half_tESM_NSA_8TiledMMAINSA_8MMA_AtomIJNSA_4SM904GMMA25MMA_64x64x16_F32F16F16_SSILNSQ_5MajorE0ELSS_1ELNSQ_7ScaleInE1ELST_1EEEEEENSA_6LayoutINSB_IJSE_SE_SE_EEENSB_IJNSC_ILi0EEESY_SY_EEEEENSB_IJNSA_10UnderscoreES11_S11_EEEEENS7_6detail26Sm90ImplicitGemmTileTraitsINSA_20SM90_TMA_LOAD_IM2COLENSA_14ComposedLayoutINSA_7SwizzleILi3ELi4ELi3EEENSA_18smem_ptr_flag_bitsILi16EEENSW_INSB_IJNSB_IJNSC_ILi8EEENSC_ILi32EEEEEENSB_IJSJ_SE_EEENSB_IJSE_NSC_ILi5EEEEEEEEENSB_IJNSB_IJSJ_NSC_ILi512EEEEEENSB_IJSE_SY_EEENSB_IJSY_NSC_ILi16384EEEEEEEEEEEEEvEENS15_INSA_23SM90_TMA_LOAD_MULTICASTENS17_IS19_S1B_NSW_INSB_IJS1F_NSB_IJS1C_S1C_EEES1H_EEENSB_IJS1L_S1K_NSB_IJSY_NSC_ILi4096EEEEEEEEEEEEEvEEEENS_8epilogue10collective6detail29Sm90TmaWarpSpecializedAdapterINS23_15DefaultEpilogueISM_NSB_IJNSB_IJlllEEESE_SY_EEES28_NS22_6thread17LinearCombinationISM_Li1EffLNS29_9ScaleType4KindE0ELNS_15FloatRoundStyleE2ESM_EENS_4gemm15EpilogueDefaultEEEEEvvEEEEvNT_6ParamsE,"a",@progbits
	.sectionflags	@""
	.align	4
.nv.constant0._ZN7cutlass13device_kernelINS_4conv6kernel13ConvUniversalINS1_16ConvProblemShapeILNS1_8OperatorE1ELi2EEENS1_10collective14CollectiveConvINS1_46MainloopSm90TmaGmmaWarpSpecializedImplicitGemmILS5_1ELi5ELi2EN4cute5tupleIJNSA_1CILi2EEENSC_ILi1EEESE_EEENS1_36KernelImplicitTmaWarpSpecializedSm90ELi1EEENSB_IJNSC_ILi256EEENSC_ILi64EEENSB_IJSJ_EEEEEENS_6half_tESM_NSA_8TiledMMAINSA_8MMA_AtomIJNSA_4SM904GMMA25MMA_64x64x16_F32F16F16_SSILNSQ_5MajorE0ELSS_1ELNSQ_7ScaleInE1ELST_1EEEEEENSA_6LayoutINSB_IJSE_SE_SE_EEENSB_IJNSC_ILi0EEESY_SY_EEEEENSB_IJNSA_10UnderscoreES11_S11_EEEEENS7_6detail26Sm90ImplicitGemmTileTraitsINSA_20SM90_TMA_LOAD_IM2COLENSA_14ComposedLayoutINSA_7SwizzleILi3ELi4ELi3EEENSA_18smem_ptr_flag_bitsILi16EEENSW_INSB_IJNSB_IJNSC_ILi8EEENSC_ILi32EEEEEENSB_IJSJ_SE_EEENSB_IJSE_NSC_ILi5EEEEEEEEENSB_IJNSB_IJSJ_NSC_ILi512EEEEEENSB_IJSE_SY_EEENSB_IJSY_NSC_ILi16384EEEEEEEEEEEEEvEENS15_INSA_23SM90_TMA_LOAD_MULTICASTENS17_IS19_S1B_NSW_INSB_IJS1F_NSB_IJS1C_S1C_EEES1H_EEENSB_IJS1L_S1K_NSB_IJSY_NSC_ILi4096EEEEEEEEEEEEEvEEEENS_8epilogue10collective6detail29Sm90TmaWarpSpecializedAdapterINS23_15DefaultEpilogueISM_NSB_IJNSB_IJlllEEESE_SY_EEES28_NS22_6thread17LinearCombinationISM_Li1EffLNS29_9ScaleType4KindE0ELNS_15FloatRoundStyleE2ESM_EENS_4gemm15EpilogueDefaultEEEEEvvEEEEvNT_6ParamsE:
	.zero		1536


//--------------------- SYMBOLS --------------------------

	.type		.nv.reservedSmem.offset0,@object
	.size		.nv.reservedSmem.offset0,0x4
